	.target	sm_90a

	.elftype	@"ET_EXEC"


//--------------------- .note.nv.tkinfo           --------------------------
	.section	.note.nv.tkinfo,"",@"SHT_NOTE"
	.sectionflags	@"SHF_NOTE_NV_TKINFO"
	.tkinfo
        /*0018*/ 	.word	0x00000002
        /*0030*/ 	.string	""
        /*0030*/ 	.string	"ptxas"
        /*0030*/ 	.string	"Cuda compilation tools, release 13.0, V13.0.88"
        /*0030*/ 	.string	"Build cuda_13.0.r13.0/compiler.36424714_0"
        /*0030*/ 	.string	"-arch sm_90a -m 64 "



//--------------------- .note.nv.cuinfo           --------------------------
	.section	.note.nv.cuinfo,"",@"SHT_NOTE"
	.sectionflags	@"SHF_NOTE_NV_CUINFO"
        /*0018*/ 	.short	0x0002
        /*001a*/ 	.short	0x005a
        /*001c*/ 	.short	0x0082
	.zero		2


//--------------------- .nv.info                  --------------------------
	.section	.nv.info,"",@"SHT_CUDA_INFO"
	.align	4


	//----- nvinfo : EIATTR_REGCOUNT
	.align		4
        /*0000*/ 	.byte	0x04, 0x2f
        /*0002*/ 	.short	(.L_15 - .L_14)
	.align		4
.L_14:
        /*0004*/ 	.word	index@(_ZN7cutlass13device_kernelINS_4gemm6kernel13GemmUniversalIN4cute5tupleIJiiiiEEENS1_10collective13CollectiveMmaINS1_34MainloopSm90TmaGmmaWarpSpecializedILi4ENS5_IJNS4_1CILi1EEESB_SB_EEENS1_35KernelTmaWarpSpecializedCooperativeEEENS5_IJNSA_ILi128EEENSA_ILi96EEESF_EEENS_6half_tENS5_IJlSB_lEEESI_SJ_NS4_8TiledMMAINS4_8MMA_AtomIJNS4_4SM904GMMA25MMA_64x96x16_F32F16F16_SSILNSN_5MajorE0ELSP_0ELNSN_7ScaleInE1ELSQ_1EEEEEENS4_6LayoutINS5_IJNSA_ILi2EEESB_SB_EEENS5_IJSB_NSA_ILi0EEESW_EEEEENS5_IJNS4_10UnderscoreESZ_SZ_EEEEENS4_13SM90_TMA_LOADENS4_14ComposedLayoutINS4_7SwizzleILi3ELi4ELi3EEENS4_18smem_ptr_flag_bitsILi16EEENST_INS5_IJNSA_ILi8EEENSA_ILi64EEEEEENS5_IJS19_SB_EEEEEEEvNS4_8identityES12_S1D_vS1E_EENS_8epilogue10collective6detail29Sm90TmaWarpSpecializedAdapterINS1H_15DefaultEpilogueISI_SJ_SJ_NS1G_6thread17LinearCombinationISI_Li1EffLNS1L_9ScaleType4KindE0ELNS_15FloatRoundStyleE2ESI_EENS1_15EpilogueDefaultEEEEEvvEEEEvNT_6ParamsE)
        /*0008*/ 	.word	0x000000a8


	//----- nvinfo : EIATTR_FRAME_SIZE
	.align		4
.L_15:
        /*000c*/ 	.byte	0x04, 0x11
        /*000e*/ 	.short	(.L_17 - .L_16)
	.align		4
.L_16:
        /*0010*/ 	.word	index@(_ZN7cutlass13device_kernelINS_4gemm6kernel13GemmUniversalIN4cute5tupleIJiiiiEEENS1_10collective13CollectiveMmaINS1_34MainloopSm90TmaGmmaWarpSpecializedILi4ENS5_IJNS4_1CILi1EEESB_SB_EEENS1_35KernelTmaWarpSpecializedCooperativeEEENS5_IJNSA_ILi128EEENSA_ILi96EEESF_EEENS_6half_tENS5_IJlSB_lEEESI_SJ_NS4_8TiledMMAINS4_8MMA_AtomIJNS4_4SM904GMMA25MMA_64x96x16_F32F16F16_SSILNSN_5MajorE0ELSP_0ELNSN_7ScaleInE1ELSQ_1EEEEEENS4_6LayoutINS5_IJNSA_ILi2EEESB_SB_EEENS5_IJSB_NSA_ILi0EEESW_EEEEENS5_IJNS4_10UnderscoreESZ_SZ_EEEEENS4_13SM90_TMA_LOADENS4_14ComposedLayoutINS4_7SwizzleILi3ELi4ELi3EEENS4_18smem_ptr_flag_bitsILi16EEENST_INS5_IJNSA_ILi8EEENSA_ILi64EEEEEENS5_IJS19_SB_EEEEEEEvNS4_8identityES12_S1D_vS1E_EENS_8epilogue10collective6detail29Sm90TmaWarpSpecializedAdapterINS1H_15DefaultEpilogueISI_SJ_SJ_NS1G_6thread17LinearCombinationISI_Li1EffLNS1L_9ScaleType4KindE0ELNS_15FloatRoundStyleE2ESI_EENS1_15EpilogueDefaultEEEEEvvEEEEvNT_6ParamsE)
        /*0014*/ 	.word	0x00000000


	//----- nvinfo : EIATTR_MIN_STACK_SIZE
	.align		4
.L_17:
        /*0018*/ 	.byte	0x04, 0x12
        /*001a*/ 	.short	(.L_19 - .L_18)
	.align		4
.L_18:
        /*001c*/ 	.word	index@(_ZN7cutlass13device_kernelINS_4gemm6kernel13GemmUniversalIN4cute5tupleIJiiiiEEENS1_10collective13CollectiveMmaINS1_34MainloopSm90TmaGmmaWarpSpecializedILi4ENS5_IJNS4_1CILi1EEESB_SB_EEENS1_35KernelTmaWarpSpecializedCooperativeEEENS5_IJNSA_ILi128EEENSA_ILi96EEESF_EEENS_6half_tENS5_IJlSB_lEEESI_SJ_NS4_8TiledMMAINS4_8MMA_AtomIJNS4_4SM904GMMA25MMA_64x96x16_F32F16F16_SSILNSN_5MajorE0ELSP_0ELNSN_7ScaleInE1ELSQ_1EEEEEENS4_6LayoutINS5_IJNSA_ILi2EEESB_SB_EEENS5_IJSB_NSA_ILi0EEESW_EEEEENS5_IJNS4_10UnderscoreESZ_SZ_EEEEENS4_13SM90_TMA_LOADENS4_14ComposedLayoutINS4_7SwizzleILi3ELi4ELi3EEENS4_18smem_ptr_flag_bitsILi16EEENST_INS5_IJNSA_ILi8EEENSA_ILi64EEEEEENS5_IJS19_SB_EEEEEEEvNS4_8identityES12_S1D_vS1E_EENS_8epilogue10collective6detail29Sm90TmaWarpSpecializedAdapterINS1H_15DefaultEpilogueISI_SJ_SJ_NS1G_6thread17LinearCombinationISI_Li1EffLNS1L_9ScaleType4KindE0ELNS_15FloatRoundStyleE2ESI_EENS1_15EpilogueDefaultEEEEEvvEEEEvNT_6ParamsE)
        /*0020*/ 	.word	0x00000000
.L_19:


//--------------------- .nv.compat                --------------------------
	.section	.nv.compat,"",@"SHT_CUDA_COMPAT_INFO"
	.align	4
        /*0000*/ 	.byte	0x02, 0x09, 0x01, 0x00, 0x02, 0x02, 0x04, 0x00, 0x02, 0x05, 0x05, 0x00, 0x03, 0x07, 0x01, 0x01
        /*0010*/ 	.byte	0x02, 0x03, 0x01, 0x00, 0x02, 0x06, 0x01, 0x00, 0x04, 0x0b, 0x08, 0x00, 0x00, 0x00, 0x00, 0x00
        /*0020*/ 	.byte	0x00, 0x00, 0x00, 0x00


//--------------------- .nv.info._ZN7cutlass13device_kernelINS_4gemm6kernel13GemmUniversalIN4cute5tupleIJiiiiEEENS1_10collective13CollectiveMmaINS1_34MainloopSm90TmaGmmaWarpSpecializedILi4ENS5_IJNS4_1CILi1EEESB_SB_EEENS1_35KernelTmaWarpSpecializedCooperativeEEENS5_IJNSA_ILi128EEENSA_ILi96EEESF_EEENS_6half_tENS5_IJlSB_lEEESI_SJ_NS4_8TiledMMAINS4_8MMA_AtomIJNS4_4SM904GMMA25MMA_64x96x16_F32F16F16_SSILNSN_5MajorE0ELSP_0ELNSN_7ScaleInE1ELSQ_1EEEEEENS4_6LayoutINS5_IJNSA_ILi2EEESB_SB_EEENS5_IJSB_NSA_ILi0EEESW_EEEEENS5_IJNS4_10UnderscoreESZ_SZ_EEEEENS4_13SM90_TMA_LOADENS4_14ComposedLayoutINS4_7SwizzleILi3ELi4ELi3EEENS4_18smem_ptr_flag_bitsILi16EEENST_INS5_IJNSA_ILi8EEENSA_ILi64EEEEEENS5_IJS19_SB_EEEEEEEvNS4_8identityES12_S1D_vS1E_EENS_8epilogue10collective6detail29Sm90TmaWarpSpecializedAdapterINS1H_15DefaultEpilogueISI_SJ_SJ_NS1G_6thread17LinearCombinationISI_Li1EffLNS1L_9ScaleType4KindE0ELNS_15FloatRoundStyleE2ESI_EENS1_15EpilogueDefaultEEEEEvvEEEEvNT_6ParamsE --------------------------
	.section	.nv.info._ZN7cutlass13device_kernelINS_4gemm6kernel13GemmUniversalIN4cute5tupleIJiiiiEEENS1_10collective13CollectiveMmaINS1_34MainloopSm90TmaGmmaWarpSpecializedILi4ENS5_IJNS4_1CILi1EEESB_SB_EEENS1_35KernelTmaWarpSpecializedCooperativeEEENS5_IJNSA_ILi128EEENSA_ILi96EEESF_EEENS_6half_tENS5_IJlSB_lEEESI_SJ_NS4_8TiledMMAINS4_8MMA_AtomIJNS4_4SM904GMMA25MMA_64x96x16_F32F16F16_SSILNSN_5MajorE0ELSP_0ELNSN_7ScaleInE1ELSQ_1EEEEEENS4_6LayoutINS5_IJNSA_ILi2EEESB_SB_EEENS5_IJSB_NSA_ILi0EEESW_EEEEENS5_IJNS4_10UnderscoreESZ_SZ_EEEEENS4_13SM90_TMA_LOADENS4_14ComposedLayoutINS4_7SwizzleILi3ELi4ELi3EEENS4_18smem_ptr_flag_bitsILi16EEENST_INS5_IJNSA_ILi8EEENSA_ILi64EEEEEENS5_IJS19_SB_EEEEEEEvNS4_8identityES12_S1D_vS1E_EENS_8epilogue10collective6detail29Sm90TmaWarpSpecializedAdapterINS1H_15DefaultEpilogueISI_SJ_SJ_NS1G_6thread17LinearCombinationISI_Li1EffLNS1L_9ScaleType4KindE0ELNS_15FloatRoundStyleE2ESI_EENS1_15EpilogueDefaultEEEEEvvEEEEvNT_6ParamsE,"",@"SHT_CUDA_INFO"
	.sectionflags	@""
	.align	4


	//----- nvinfo : EIATTR_CUDA_API_VERSION
	.align		4
        /*0000*/ 	.byte	0x04, 0x37
        /*0002*/ 	.short	(.L_21 - .L_20)
.L_20:
        /*0004*/ 	.word	0x00000082


	//----- nvinfo : EIATTR_KPARAM_INFO
	.align		4
.L_21:
        /*0008*/ 	.byte	0x04, 0x17
        /*000a*/ 	.short	(.L_23 - .L_22)
.L_22:
        /*000c*/ 	.word	0x00000000
        /*0010*/ 	.short	0x0000
        /*0012*/ 	.short	0x0070
        /*0014*/ 	.byte	0x00, 0xf0, 0x01, 0x10


	//----- nvinfo : EIATTR_SPARSE_MMA_MASK
	.align		4
.L_23:
        /*0018*/ 	.byte	0x03, 0x50
        /*001a*/ 	.short	0x0000


	//----- nvinfo : EIATTR_MAXREG_COUNT
	.align		4
        /*001c*/ 	.byte	0x03, 0x1b
        /*001e*/ 	.short	0x00a8


	//----- nvinfo : EIATTR_NUM_BARRIERS
	.align		4
        /*0020*/ 	.byte	0x02, 0x4c
        /*0022*/ 	.byte	0x01
	.zero		1


	//----- nvinfo : EIATTR_EXTERNS
	.align		4
        /*0024*/ 	.byte	0x04, 0x0f
        /*0026*/ 	.short	(.L_25 - .L_24)


	//   ....[0]....
	.align		4
.L_24:
        /*0028*/ 	.word	index@(__assertfail)


	//----- nvinfo : EIATTR_MERCURY_ISA_VERSION
	.align		4
.L_25:
        /*002c*/ 	.byte	0x03, 0x5f
        /*002e*/ 	.short	0x0101


	//----- nvinfo : EIATTR_INT_WARP_WIDE_INSTR_OFFSETS
	.align		4
        /*0030*/ 	.byte	0x04, 0x31
        /*0032*/ 	.short	(.L_27 - .L_26)


	//   ....[0]....
.L_26:
        /*0034*/ 	.word	0x000003b0


	//   ....[1]....
        /*0038*/ 	.word	0x000003c0


	//   ....[2]....
        /*003c*/ 	.word	0x000004e0


	//----- nvinfo : EIATTR_COOP_GROUP_MASK_REGIDS
	.align		4
.L_27:
        /*0040*/ 	.byte	0x04, 0x29
        /*0042*/ 	.short	(.L_29 - .L_28)


	//   ....[0]....
.L_28:
        /*0044*/ 	.word	0xffffffff


	//   ....[1]....
        /*0048*/ 	.word	0xffffffff


	//   ....[2]....
        /*004c*/ 	.word	0xffffffff


	//   ....[3]....
        /*0050*/ 	.word	0xffffffff


	//   ....[4]....
        /*0054*/ 	.word	0xffffffff


	//----- nvinfo : EIATTR_COOP_GROUP_INSTR_OFFSETS
	.align		4
.L_29:
        /*0058*/ 	.byte	0x04, 0x28
        /*005a*/ 	.short	(.L_31 - .L_30)


	//   ....[0]....
.L_30:
        /*005c*/ 	.word	0x00000060


	//   ....[1]....
        /*0060*/ 	.word	0x00000070


	//   ....[2]....
        /*0064*/ 	.word	0x00000130


	//   ....[3]....
        /*0068*/ 	.word	0x000002c0


	//   ....[4]....
        /*006c*/ 	.word	0x000011c0


	//----- nvinfo : EIATTR_REG_RECONFIG
	.align		4
.L_31:
        /*0070*/ 	.byte	0x01, 0x54
	.zero		2


	//----- nvinfo : EIATTR_SYSCALL_OFFSETS
	.align		4
        /*0074*/ 	.byte	0x04, 0x46
        /*0076*/ 	.short	(.L_33 - .L_32)


	//   ....[0]....
.L_32:
        /*0078*/ 	.word	0x000013b0


	//----- nvinfo : EIATTR_MBARRIER_INSTR_OFFSETS
	.align		4
.L_33:
        /*007c*/ 	.byte	0x04, 0x39
        /*007e*/ 	.short	(.L_35 - .L_34)


	//   ....[0]....
.L_34:
        /*0080*/ 	.word	0x00000230
        /*0084*/ 	.word	0x000000ff
        /*0088*/ 	.word	0x00000000
        /*008c*/ 	.short	0x0100
        /*008e*/ 	.byte	0x08
	.zero		1


	//   ....[1]....
        /*0090*/ 	.word	0x00000240
        /*0094*/ 	.word	0x000000ff
        /*0098*/ 	.word	0x00000020
        /*009c*/ 	.short	0x0100
        /*009e*/ 	.byte	0x08
	.zero		1


	//   ....[2]....
        /*00a0*/ 	.word	0x00000250
        /*00a4*/ 	.word	0x000000ff
        /*00a8*/ 	.word	0x00000008
        /*00ac*/ 	.short	0x0100
        /*00ae*/ 	.byte	0x08
	.zero		1


	//   ....[3]....
        /*00b0*/ 	.word	0x00000260
        /*00b4*/ 	.word	0x000000ff
        /*00b8*/ 	.word	0x00000028
        /*00bc*/ 	.short	0x0100
        /*00be*/ 	.byte	0x08
	.zero		1


	//   ....[4]....
        /*00c0*/ 	.word	0x00000270
        /*00c4*/ 	.word	0x000000ff
        /*00c8*/ 	.word	0x00000010
        /*00cc*/ 	.short	0x0100
        /*00ce*/ 	.byte	0x08
	.zero		1


	//   ....[5]....
        /*00d0*/ 	.word	0x00000280
        /*00d4*/ 	.word	0x000000ff
        /*00d8*/ 	.word	0x00000030
        /*00dc*/ 	.short	0x0100
        /*00de*/ 	.byte	0x08
	.zero		1


	//   ....[6]....
        /*00e0*/ 	.word	0x00000290
        /*00e4*/ 	.word	0x000000ff
        /*00e8*/ 	.word	0x00000018
        /*00ec*/ 	.short	0x0100
        /*00ee*/ 	.byte	0x08
	.zero		1


	//   ....[7]....
        /*00f0*/ 	.word	0x000002a0
        /*00f4*/ 	.word	0x000000ff
        /*00f8*/ 	.word	0x00000038
        /*00fc*/ 	.short	0x0100
        /*00fe*/ 	.byte	0x08
	.zero		1


	//   ....[8]....
        /*0100*/ 	.word	0x00000560
        /*0104*/ 	.word	0x000000ff
        /*0108*/ 	.word	0x00000050
        /*010c*/ 	.short	0x0100
        /*010e*/ 	.byte	0x08
	.zero		1


	//   ....[9]....
        /*0110*/ 	.word	0x000005c0
        /*0114*/ 	.word	0x000000ff
        /*0118*/ 	.word	0x00000058
        /*011c*/ 	.short	0x0100
        /*011e*/ 	.byte	0x08
	.zero		1


	//   ....[10]....
        /*0120*/ 	.word	0x00001430
        /*0124*/ 	.word	0x00000003
        /*0128*/ 	.word	0x00000000
        /*012c*/ 	.short	0x010a
        /*012e*/ 	.byte	0x3f
	.zero		1


	//   ....[11]....
        /*0130*/ 	.word	0x00001490
        /*0134*/ 	.word	0x00000003
        /*0138*/ 	.word	0x00000000
        /*013c*/ 	.short	0x010a
        /*013e*/ 	.byte	0x3f
	.zero		1


	//   ....[12]....
        /*0140*/ 	.word	0x000019a0
        /*0144*/ 	.word	0x000000ff
        /*0148*/ 	.word	0x00000000
        /*014c*/ 	.short	0x010a
        /*014e*/ 	.byte	0x08
	.zero		1


	//   ....[13]....
        /*0150*/ 	.word	0x000019e0
        /*0154*/ 	.word	0x000000ff
        /*0158*/ 	.word	0x00000000
        /*015c*/ 	.short	0x010a
        /*015e*/ 	.byte	0x08
	.zero		1


	//   ....[14]....
        /*0160*/ 	.word	0x00001e00
        /*0164*/ 	.word	0x000000ff
        /*0168*/ 	.word	0x00000000
        /*016c*/ 	.short	0x0101
        /*016e*/ 	.byte	0x07
	.zero		1


	//   ....[15]....
        /*0170*/ 	.word	0x00001fc0
        /*0174*/ 	.word	0x000000ff
        /*0178*/ 	.word	0x00000000
        /*017c*/ 	.short	0x0101
        /*017e*/ 	.byte	0x04
	.zero		1


	//   ....[16]....
        /*0180*/ 	.word	0x00006270
        /*0184*/ 	.word	0x0000000e
        /*0188*/ 	.word	0x00000020
        /*018c*/ 	.short	0x010a
        /*018e*/ 	.byte	0x3f
	.zero		1


	//   ....[17]....
        /*0190*/ 	.word	0x000066f0
        /*0194*/ 	.word	0x00000005
        /*0198*/ 	.word	0x00000058
        /*019c*/ 	.short	0x0101
        /*019e*/ 	.byte	0x3f
	.zero		1


	//   ....[18]....
        /*01a0*/ 	.word	0x00006e00
        /*01a4*/ 	.word	0x00000007
        /*01a8*/ 	.word	0x00000000
        /*01ac*/ 	.short	0x010a
        /*01ae*/ 	.byte	0x3f
	.zero		1


	//   ....[19]....
        /*01b0*/ 	.word	0x00006e80
        /*01b4*/ 	.word	0x00000008
        /*01b8*/ 	.word	0x00000000
        /*01bc*/ 	.short	0x010a
        /*01be*/ 	.byte	0x3f
	.zero		1


	//   ....[20]....
        /*01c0*/ 	.word	0x00006f10
        /*01c4*/ 	.word	0x0000000b
        /*01c8*/ 	.word	0x00000000
        /*01cc*/ 	.short	0x010a
        /*01ce*/ 	.byte	0x3f
	.zero		1


	//   ....[21]....
        /*01d0*/ 	.word	0x00006fa0
        /*01d4*/ 	.word	0x00000003
        /*01d8*/ 	.word	0x00000000
        /*01dc*/ 	.short	0x010a
        /*01de*/ 	.byte	0x3f
	.zero		1


	//   ....[22]....
        /*01e0*/ 	.word	0x00007000
        /*01e4*/ 	.word	0x00000003
        /*01e8*/ 	.word	0x00000000
        /*01ec*/ 	.short	0x010a
        /*01ee*/ 	.byte	0x3f
	.zero		1


	//   ....[23]....
        /*01f0*/ 	.word	0x00007060
        /*01f4*/ 	.word	0x00000004
        /*01f8*/ 	.word	0x00000000
        /*01fc*/ 	.short	0x010a
        /*01fe*/ 	.byte	0x3f
	.zero		1


	//   ....[24]....
        /*0200*/ 	.word	0x00007130
        /*0204*/ 	.word	0x0000000e
        /*0208*/ 	.word	0x00000020
        /*020c*/ 	.short	0x010a
        /*020e*/ 	.byte	0x3f
	.zero		1


	//   ....[25]....
        /*0210*/ 	.word	0x00007200
        /*0214*/ 	.word	0x00000007
        /*0218*/ 	.word	0x00000000
        /*021c*/ 	.short	0x010a
        /*021e*/ 	.byte	0x3f
	.zero		1


	//   ....[26]....
        /*0220*/ 	.word	0x00007250
        /*0224*/ 	.word	0x00000008
        /*0228*/ 	.word	0x00000000
        /*022c*/ 	.short	0x010a
        /*022e*/ 	.byte	0x3f
	.zero		1


	//   ....[27]....
        /*0230*/ 	.word	0x000072a0
        /*0234*/ 	.word	0x0000000b
        /*0238*/ 	.word	0x00000000
        /*023c*/ 	.short	0x010a
        /*023e*/ 	.byte	0x3f
	.zero		1


	//----- nvinfo : EIATTR_NUM_MBARRIERS
	.align		4
.L_35:
        /*0240*/ 	.byte	0x03, 0x38
        /*0242*/ 	.short	0x000a


	//----- nvinfo : EIATTR_EXIT_INSTR_OFFSETS
	.align		4
        /*0244*/ 	.byte	0x04, 0x1c
        /*0246*/ 	.short	(.L_37 - .L_36)


	//   ....[0]....
.L_36:
        /*0248*/ 	.word	0x00000660


	//   ....[1]....
        /*024c*/ 	.word	0x00000f20


	//   ....[2]....
        /*0250*/ 	.word	0x00005950


	//   ....[3]....
        /*0254*/ 	.word	0x00005f80


	//   ....[4]....
        /*0258*/ 	.word	0x00006ff0


	//----- nvinfo : EIATTR_MAX_THREADS
	.align		4
.L_37:
        /*025c*/ 	.byte	0x04, 0x05
        /*025e*/ 	.short	(.L_39 - .L_38)
.L_38:
        /*0260*/ 	.word	0x00000180
        /*0264*/ 	.word	0x00000001
        /*0268*/ 	.word	0x00000001


	//----- nvinfo : EIATTR_CRS_STACK_SIZE
	.align		4
.L_39:
        /*026c*/ 	.byte	0x04, 0x1e
        /*026e*/ 	.short	(.L_41 - .L_40)
.L_40:
        /*0270*/ 	.word	0x00000000


	//----- nvinfo : EIATTR_CBANK_PARAM_SIZE
	.align		4
.L_41:
        /*0274*/ 	.byte	0x03, 0x19
        /*0276*/ 	.short	0x0470


	//----- nvinfo : EIATTR_PARAM_CBANK
	.align		4
        /*0278*/ 	.byte	0x04, 0x0a
        /*027a*/ 	.short	(.L_43 - .L_42)
	.align		4
.L_42:
        /*027c*/ 	.word	index@(.nv.constant0._ZN7cutlass13device_kernelINS_4gemm6kernel13GemmUniversalIN4cute5tupleIJiiiiEEENS1_10collective13CollectiveMmaINS1_34MainloopSm90TmaGmmaWarpSpecializedILi4ENS5_IJNS4_1CILi1EEESB_SB_EEENS1_35KernelTmaWarpSpecializedCooperativeEEENS5_IJNSA_ILi128EEENSA_ILi96EEESF_EEENS_6half_tENS5_IJlSB_lEEESI_SJ_NS4_8TiledMMAINS4_8MMA_AtomIJNS4_4SM904GMMA25MMA_64x96x16_F32F16F16_SSILNSN_5MajorE0ELSP_0ELNSN_7ScaleInE1ELSQ_1EEEEEENS4_6LayoutINS5_IJNSA_ILi2EEESB_SB_EEENS5_IJSB_NSA_ILi0EEESW_EEEEENS5_IJNS4_10UnderscoreESZ_SZ_EEEEENS4_13SM90_TMA_LOADENS4_14ComposedLayoutINS4_7SwizzleILi3ELi4ELi3EEENS4_18smem_ptr_flag_bitsILi16EEENST_INS5_IJNSA_ILi8EEENSA_ILi64EEEEEENS5_IJS19_SB_EEEEEEEvNS4_8identityES12_S1D_vS1E_EENS_8epilogue10collective6detail29Sm90TmaWarpSpecializedAdapterINS1H_15DefaultEpilogueISI_SJ_SJ_NS1G_6thread17LinearCombinationISI_Li1EffLNS1L_9ScaleType4KindE0ELNS_15FloatRoundStyleE2ESI_EENS1_15EpilogueDefaultEEEEEvvEEEEvNT_6ParamsE)
        /*0280*/ 	.short	0x0210
        /*0282*/ 	.short	0x0470


	//----- nvinfo : EIATTR_SW_WAR
	.align		4
.L_43:
        /*0284*/ 	.byte	0x04, 0x36
        /*0286*/ 	.short	(.L_45 - .L_44)
.L_44:
        /*0288*/ 	.word	0x00000008
.L_45:


//--------------------- .nv.callgraph             --------------------------
	.section	.nv.callgraph,"",@"SHT_CUDA_CALLGRAPH"
	.align	4
	.sectionentsize	8
	.align		4
        /*0000*/ 	.word	0x00000000
	.align		4
        /*0004*/ 	.word	0xffffffff
	.align		4
        /*0008*/ 	.word	index@(_ZN7cutlass13device_kernelINS_4gemm6kernel13GemmUniversalIN4cute5tupleIJiiiiEEENS1_10collective13CollectiveMmaINS1_34MainloopSm90TmaGmmaWarpSpecializedILi4ENS5_IJNS4_1CILi1EEESB_SB_EEENS1_35KernelTmaWarpSpecializedCooperativeEEENS5_IJNSA_ILi128EEENSA_ILi96EEESF_EEENS_6half_tENS5_IJlSB_lEEESI_SJ_NS4_8TiledMMAINS4_8MMA_AtomIJNS4_4SM904GMMA25MMA_64x96x16_F32F16F16_SSILNSN_5MajorE0ELSP_0ELNSN_7ScaleInE1ELSQ_1EEEEEENS4_6LayoutINS5_IJNSA_ILi2EEESB_SB_EEENS5_IJSB_NSA_ILi0EEESW_EEEEENS5_IJNS4_10UnderscoreESZ_SZ_EEEEENS4_13SM90_TMA_LOADENS4_14ComposedLayoutINS4_7SwizzleILi3ELi4ELi3EEENS4_18smem_ptr_flag_bitsILi16EEENST_INS5_IJNSA_ILi8EEENSA_ILi64EEEEEENS5_IJS19_SB_EEEEEEEvNS4_8identityES12_S1D_vS1E_EENS_8epilogue10collective6detail29Sm90TmaWarpSpecializedAdapterINS1H_15DefaultEpilogueISI_SJ_SJ_NS1G_6thread17LinearCombinationISI_Li1EffLNS1L_9ScaleType4KindE0ELNS_15FloatRoundStyleE2ESI_EENS1_15EpilogueDefaultEEEEEvvEEEEvNT_6ParamsE)
	.align		4
        /*000c*/ 	.word	index@(__assertfail)
	.align		4
        /*0010*/ 	.word	0x00000000
	.align		4
        /*0014*/ 	.word	0xfffffffe
	.align		4
        /*0018*/ 	.word	0x00000000
	.align		4
        /*001c*/ 	.word	0xfffffffd
	.align		4
        /*0020*/ 	.word	0x00000000
	.align		4
        /*0024*/ 	.word	0xfffffffc


//--------------------- .nv.constant4             --------------------------
	.section	.nv.constant4,"a",@progbits
	.align	8
	.align		8
.nv.constant4:
        /*0000*/ 	.dword	__assertfail
	.align		8
        /*0008*/ 	.dword	__unnamed_1
	.align		8
        /*0010*/ 	.dword	_ZN40_INTERNAL_f9a8ca68_4_k_cu_abcb438c_126524cuda3std3__45__cpo5beginE
	.align		8
        /*0018*/ 	.dword	_ZN40_INTERNAL_f9a8ca68_4_k_cu_abcb438c_126524cuda3std3__45__cpo3endE
	.align		8
        /*0020*/ 	.dword	_ZN40_INTERNAL_f9a8ca68_4_k_cu_abcb438c_126524cuda3std3__45__cpo6cbeginE
	.align		8
        /*0028*/ 	.dword	_ZN40_INTERNAL_f9a8ca68_4_k_cu_abcb438c_126524cuda3std3__45__cpo4cendE
	.align		8
        /*0030*/ 	.dword	_ZN40_INTERNAL_f9a8ca68_4_k_cu_abcb438c_126524cuda3std3__442_GLOBAL__N__f9a8ca68_4_k_cu_abcb438c_126526ignoreE
	.align		8
        /*0038*/ 	.dword	_ZN40_INTERNAL_f9a8ca68_4_k_cu_abcb438c_126524cuda3std3__419piecewise_constructE
	.align		8
        /*0040*/ 	.dword	_ZN40_INTERNAL_f9a8ca68_4_k_cu_abcb438c_126524cuda3std3__48in_placeE
	.align		8
        /*0048*/ 	.dword	_ZN40_INTERNAL_f9a8ca68_4_k_cu_abcb438c_126524cuda3std6ranges3__45__cpo4swapE
	.align		8
        /*0050*/ 	.dword	_ZN40_INTERNAL_f9a8ca68_4_k_cu_abcb438c_126524cuda3std6ranges3__45__cpo9iter_moveE
	.align		8
        /*0058*/ 	.dword	_ZN40_INTERNAL_f9a8ca68_4_k_cu_abcb438c_126524cute7productE
	.align		8
        /*0060*/ 	.dword	_ZN40_INTERNAL_f9a8ca68_4_k_cu_abcb438c_126524cute1_E
	.align		8
        /*0068*/ 	.dword	$str$22
	.align		8
        /*0070*/ 	.dword	$str$23


//--------------------- .text._ZN7cutlass13device_kernelINS_4gemm6kernel13GemmUniversalIN4cute5tupleIJiiiiEEENS1_10collective13CollectiveMmaINS1_34MainloopSm90TmaGmmaWarpSpecializedILi4ENS5_IJNS4_1CILi1EEESB_SB_EEENS1_35KernelTmaWarpSpecializedCooperativeEEENS5_IJNSA_ILi128EEENSA_ILi96EEESF_EEENS_6half_tENS5_IJlSB_lEEESI_SJ_NS4_8TiledMMAINS4_8MMA_AtomIJNS4_4SM904GMMA25MMA_64x96x16_F32F16F16_SSILNSN_5MajorE0ELSP_0ELNSN_7ScaleInE1ELSQ_1EEEEEENS4_6LayoutINS5_IJNSA_ILi2EEESB_SB_EEENS5_IJSB_NSA_ILi0EEESW_EEEEENS5_IJNS4_10UnderscoreESZ_SZ_EEEEENS4_13SM90_TMA_LOADENS4_14ComposedLayoutINS4_7SwizzleILi3ELi4ELi3EEENS4_18smem_ptr_flag_bitsILi16EEENST_INS5_IJNSA_ILi8EEENSA_ILi64EEEEEENS5_IJS19_SB_EEEEEEEvNS4_8identityES12_S1D_vS1E_EENS_8epilogue10collective6detail29Sm90TmaWarpSpecializedAdapterINS1H_15DefaultEpilogueISI_SJ_SJ_NS1G_6thread17LinearCombinationISI_Li1EffLNS1L_9ScaleType4KindE0ELNS_15FloatRoundStyleE2ESI_EENS1_15EpilogueDefaultEEEEEvvEEEEvNT_6ParamsE --------------------------
	.section	.text._ZN7cutlass13device_kernelINS_4gemm6kernel13GemmUniversalIN4cute5tupleIJiiiiEEENS1_10collective13CollectiveMmaINS1_34MainloopSm90TmaGmmaWarpSpecializedILi4ENS5_IJNS4_1CILi1EEESB_SB_EEENS1_35KernelTmaWarpSpecializedCooperativeEEENS5_IJNSA_ILi128EEENSA_ILi96EEESF_EEENS_6half_tENS5_IJlSB_lEEESI_SJ_NS4_8TiledMMAINS4_8MMA_AtomIJNS4_4SM904GMMA25MMA_64x96x16_F32F16F16_SSILNSN_5MajorE0ELSP_0ELNSN_7ScaleInE1ELSQ_1EEEEEENS4_6LayoutINS5_IJNSA_ILi2EEESB_SB_EEENS5_IJSB_NSA_ILi0EEESW_EEEEENS5_IJNS4_10UnderscoreESZ_SZ_EEEEENS4_13SM90_TMA_LOADENS4_14ComposedLayoutINS4_7SwizzleILi3ELi4ELi3EEENS4_18smem_ptr_flag_bitsILi16EEENST_INS5_IJNSA_ILi8EEENSA_ILi64EEEEEENS5_IJS19_SB_EEEEEEEvNS4_8identityES12_S1D_vS1E_EENS_8epilogue10collective6detail29Sm90TmaWarpSpecializedAdapterINS1H_15DefaultEpilogueISI_SJ_SJ_NS1G_6thread17LinearCombinationISI_Li1EffLNS1L_9ScaleType4KindE0ELNS_15FloatRoundStyleE2ESI_EENS1_15EpilogueDefaultEEEEEvvEEEEvNT_6ParamsE,"ax",@progbits
	.align	128
.text._ZN7cutlass13device_kernelINS_4gemm6kernel13GemmUniversalIN4cute5tupleIJiiiiEEENS1_10collective13CollectiveMmaINS1_34MainloopSm90TmaGmmaWarpSpecializedILi4ENS5_IJNS4_1CILi1EEESB_SB_EEENS1_35KernelTmaWarpSpecializedCooperativeEEENS5_IJNSA_ILi128EEENSA_ILi96EEESF_EEENS_6half_tENS5_IJlSB_lEEESI_SJ_NS4_8TiledMMAINS4_8MMA_AtomIJNS4_4SM904GMMA25MMA_64x96x16_F32F16F16_SSILNSN_5MajorE0ELSP_0ELNSN_7ScaleInE1ELSQ_1EEEEEENS4_6LayoutINS5_IJNSA_ILi2EEESB_SB_EEENS5_IJSB_NSA_ILi0EEESW_EEEEENS5_IJNS4_10UnderscoreESZ_SZ_EEEEENS4_13SM90_TMA_LOADENS4_14ComposedLayoutINS4_7SwizzleILi3ELi4ELi3EEENS4_18smem_ptr_flag_bitsILi16EEENST_INS5_IJNSA_ILi8EEENSA_ILi64EEEEEENS5_IJS19_SB_EEEEEEEvNS4_8identityES12_S1D_vS1E_EENS_8epilogue10collective6detail29Sm90TmaWarpSpecializedAdapterINS1H_15DefaultEpilogueISI_SJ_SJ_NS1G_6thread17LinearCombinationISI_Li1EffLNS1L_9ScaleType4KindE0ELNS_15FloatRoundStyleE2ESI_EENS1_15EpilogueDefaultEEEEEvvEEEEvNT_6ParamsE:
        .type           _ZN7cutlass13device_kernelINS_4gemm6kernel13GemmUniversalIN4cute5tupleIJiiiiEEENS1_10collective13CollectiveMmaINS1_34MainloopSm90TmaGmmaWarpSpecializedILi4ENS5_IJNS4_1CILi1EEESB_SB_EEENS1_35KernelTmaWarpSpecializedCooperativeEEENS5_IJNSA_ILi128EEENSA_ILi96EEESF_EEENS_6half_tENS5_IJlSB_lEEESI_SJ_NS4_8TiledMMAINS4_8MMA_AtomIJNS4_4SM904GMMA25MMA_64x96x16_F32F16F16_SSILNSN_5MajorE0ELSP_0ELNSN_7ScaleInE1ELSQ_1EEEEEENS4_6LayoutINS5_IJNSA_ILi2EEESB_SB_EEENS5_IJSB_NSA_ILi0EEESW_EEEEENS5_IJNS4_10UnderscoreESZ_SZ_EEEEENS4_13SM90_TMA_LOADENS4_14ComposedLayoutINS4_7SwizzleILi3ELi4ELi3EEENS4_18smem_ptr_flag_bitsILi16EEENST_INS5_IJNSA_ILi8EEENSA_ILi64EEEEEENS5_IJS19_SB_EEEEEEEvNS4_8identityES12_S1D_vS1E_EENS_8epilogue10collective6detail29Sm90TmaWarpSpecializedAdapterINS1H_15DefaultEpilogueISI_SJ_SJ_NS1G_6thread17LinearCombinationISI_Li1EffLNS1L_9ScaleType4KindE0ELNS_15FloatRoundStyleE2ESI_EENS1_15EpilogueDefaultEEEEEvvEEEEvNT_6ParamsE,@function
        .size           _ZN7cutlass13device_kernelINS_4gemm6kernel13GemmUniversalIN4cute5tupleIJiiiiEEENS1_10collective13CollectiveMmaINS1_34MainloopSm90TmaGmmaWarpSpecializedILi4ENS5_IJNS4_1CILi1EEESB_SB_EEENS1_35KernelTmaWarpSpecializedCooperativeEEENS5_IJNSA_ILi128EEENSA_ILi96EEESF_EEENS_6half_tENS5_IJlSB_lEEESI_SJ_NS4_8TiledMMAINS4_8MMA_AtomIJNS4_4SM904GMMA25MMA_64x96x16_F32F16F16_SSILNSN_5MajorE0ELSP_0ELNSN_7ScaleInE1ELSQ_1EEEEEENS4_6LayoutINS5_IJNSA_ILi2EEESB_SB_EEENS5_IJSB_NSA_ILi0EEESW_EEEEENS5_IJNS4_10UnderscoreESZ_SZ_EEEEENS4_13SM90_TMA_LOADENS4_14ComposedLayoutINS4_7SwizzleILi3ELi4ELi3EEENS4_18smem_ptr_flag_bitsILi16EEENST_INS5_IJNSA_ILi8EEENSA_ILi64EEEEEENS5_IJS19_SB_EEEEEEEvNS4_8identityES12_S1D_vS1E_EENS_8epilogue10collective6detail29Sm90TmaWarpSpecializedAdapterINS1H_15DefaultEpilogueISI_SJ_SJ_NS1G_6thread17LinearCombinationISI_Li1EffLNS1L_9ScaleType4KindE0ELNS_15FloatRoundStyleE2ESI_EENS1_15EpilogueDefaultEEEEEvvEEEEvNT_6ParamsE,(.L_x_162 - _ZN7cutlass13device_kernelINS_4gemm6kernel13GemmUniversalIN4cute5tupleIJiiiiEEENS1_10collective13CollectiveMmaINS1_34MainloopSm90TmaGmmaWarpSpecializedILi4ENS5_IJNS4_1CILi1EEESB_SB_EEENS1_35KernelTmaWarpSpecializedCooperativeEEENS5_IJNSA_ILi128EEENSA_ILi96EEESF_EEENS_6half_tENS5_IJlSB_lEEESI_SJ_NS4_8TiledMMAINS4_8MMA_AtomIJNS4_4SM904GMMA25MMA_64x96x16_F32F16F16_SSILNSN_5MajorE0ELSP_0ELNSN_7ScaleInE1ELSQ_1EEEEEENS4_6LayoutINS5_IJNSA_ILi2EEESB_SB_EEENS5_IJSB_NSA_ILi0EEESW_EEEEENS5_IJNS4_10UnderscoreESZ_SZ_EEEEENS4_13SM90_TMA_LOADENS4_14ComposedLayoutINS4_7SwizzleILi3ELi4ELi3EEENS4_18smem_ptr_flag_bitsILi16EEENST_INS5_IJNSA_ILi8EEENSA_ILi64EEEEEENS5_IJS19_SB_EEEEEEEvNS4_8identityES12_S1D_vS1E_EENS_8epilogue10collective6detail29Sm90TmaWarpSpecializedAdapterINS1H_15DefaultEpilogueISI_SJ_SJ_NS1G_6thread17LinearCombinationISI_Li1EffLNS1L_9ScaleType4KindE0ELNS_15FloatRoundStyleE2ESI_EENS1_15EpilogueDefaultEEEEEvvEEEEvNT_6ParamsE)
        .other          _ZN7cutlass13device_kernelINS_4gemm6kernel13GemmUniversalIN4cute5tupleIJiiiiEEENS1_10collective13CollectiveMmaINS1_34MainloopSm90TmaGmmaWarpSpecializedILi4ENS5_IJNS4_1CILi1EEESB_SB_EEENS1_35KernelTmaWarpSpecializedCooperativeEEENS5_IJNSA_ILi128EEENSA_ILi96EEESF_EEENS_6half_tENS5_IJlSB_lEEESI_SJ_NS4_8TiledMMAINS4_8MMA_AtomIJNS4_4SM904GMMA25MMA_64x96x16_F32F16F16_SSILNSN_5MajorE0ELSP_0ELNSN_7ScaleInE1ELSQ_1EEEEEENS4_6LayoutINS5_IJNSA_ILi2EEESB_SB_EEENS5_IJSB_NSA_ILi0EEESW_EEEEENS5_IJNS4_10UnderscoreESZ_SZ_EEEEENS4_13SM90_TMA_LOADENS4_14ComposedLayoutINS4_7SwizzleILi3ELi4ELi3EEENS4_18smem_ptr_flag_bitsILi16EEENST_INS5_IJNSA_ILi8EEENSA_ILi64EEEEEENS5_IJS19_SB_EEEEEEEvNS4_8identityES12_S1D_vS1E_EENS_8epilogue10collective6detail29Sm90TmaWarpSpecializedAdapterINS1H_15DefaultEpilogueISI_SJ_SJ_NS1G_6thread17LinearCombinationISI_Li1EffLNS1L_9ScaleType4KindE0ELNS_15FloatRoundStyleE2ESI_EENS1_15EpilogueDefaultEEEEEvvEEEEvNT_6ParamsE,@"STO_CUDA_ENTRY STV_DEFAULT"
_ZN7cutlass13device_kernelINS_4gemm6kernel13GemmUniversalIN4cute5tupleIJiiiiEEENS1_10collective13CollectiveMmaINS1_34MainloopSm90TmaGmmaWarpSpecializedILi4ENS5_IJNS4_1CILi1EEESB_SB_EEENS1_35KernelTmaWarpSpecializedCooperativeEEENS5_IJNSA_ILi128EEENSA_ILi96EEESF_EEENS_6half_tENS5_IJlSB_lEEESI_SJ_NS4_8TiledMMAINS4_8MMA_AtomIJNS4_4SM904GMMA25MMA_64x96x16_F32F16F16_SSILNSN_5MajorE0ELSP_0ELNSN_7ScaleInE1ELSQ_1EEEEEENS4_6LayoutINS5_IJNSA_ILi2EEESB_SB_EEENS5_IJSB_NSA_ILi0EEESW_EEEEENS5_IJNS4_10UnderscoreESZ_SZ_EEEEENS4_13SM90_TMA_LOADENS4_14ComposedLayoutINS4_7SwizzleILi3ELi4ELi3EEENS4_18smem_ptr_flag_bitsILi16EEENST_INS5_IJNSA_ILi8EEENSA_ILi64EEEEEENS5_IJS19_SB_EEEEEEEvNS4_8identityES12_S1D_vS1E_EENS_8epilogue10collective6detail29Sm90TmaWarpSpecializedAdapterINS1H_15DefaultEpilogueISI_SJ_SJ_NS1G_6thread17LinearCombinationISI_Li1EffLNS1L_9ScaleType4KindE0ELNS_15FloatRoundStyleE2ESI_EENS1_15EpilogueDefaultEEEEEvvEEEEvNT_6ParamsE:
[----:B------:R-:W0:Y:S01]  /*0000*/  LDC R1, c[0x0][0x28] ;  /* 0x00000a00ff017b82 */ /* 0x000e220000000800 */
[----:B------:R-:W1:Y:S01]  /*0010*/  S2R R4, SR_TID.X ;  /* 0x0000000000047919 */ /* 0x000e620000002100 */
[----:B------:R-:W-:Y:S01]  /*0020*/  ELECT P0, URZ, PT ;  /* 0x00000000003f782f */ /* 0x000fe20003800000 */
[----:B------:R-:W-:Y:S01]  /*0030*/  BSSY B0, `(.L_x_0) ;  /* 0x000000f000007945 */ /* 0x000fe20003800000 */
[--C-:B-1----:R-:W-:Y:S02]  /*0040*/  SHF.R.U32.HI R0, RZ, 0x5, R4.reuse ;  /* 0x00000005ff007819 */ /* 0x102fe40000011604 */
[----:B------:R-:W-:-:S03]  /*0050*/  SHF.R.U32.HI R14, RZ, 0x7, R4 ;  /* 0x00000007ff0e7819 */ /* 0x000fc60000011604 */
[----:B------:R-:W1:Y:S04]  /*0060*/  SHFL.IDX PT, R5, R0, RZ, 0x1f ;  /* 0x00001fff00057589 */ /* 0x000e6800000e0000 */
[----:B------:R2:W3:Y:S01]  /*0070*/  SHFL.IDX PT, R10, R14, RZ, 0x1f ;  /* 0x00001fff0e0a7589 */ /* 0x0004e200000e0000 */
[----:B-1----:R-:W-:-:S13]  /*0080*/  ISETP.NE.OR P0, PT, R5, RZ, !P0 ;  /* 0x000000ff0500720c */ /* 0x002fda0004705670 */
[----:B0-23--:R-:W-:Y:S05]  /*0090*/  @P0 BRA `(.L_x_1) ;  /* 0x0000000000200947 */ /* 0x00dfea0003800000 */
[----:B------:R-:W-:Y:S02]  /*00a0*/  ULDC.64 UR4, c[0x0][0x198] ;  /* 0x0000660000047ab9 */ /* 0x000fe40000000a00 */
[----:B------:R-:W-:Y:S02]  /*00b0*/  UIADD3 UR6, UP0, UR4, 0xf0, URZ ;  /* 0x000000f004067890 */ /* 0x000fe4000ff1e03f */
[----:B------:R-:W-:Y:S02]  /*00c0*/  UIADD3 UR4, UP1, UR4, 0x1f0, URZ ;  /* 0x000001f004047890 */ /* 0x000fe4000ff3e03f */
[----:B------:R-:W-:Y:S02]  /*00d0*/  UIADD3.X UR7, URZ, UR5, URZ, UP0, !UPT ;  /* 0x000000053f077290 */ /* 0x000fe400087fe43f */
[----:B------:R-:W-:-:S07]  /*00e0*/  UIADD3.X UR5, URZ, UR5, URZ, UP1, !UPT ;  /* 0x000000053f057290 */ /* 0x000fce0008ffe43f */
[----:B------:R0:W-:Y:S02]  /*00f0*/  UTMACCTL.PF [UR6] ;  /* 0x00000000060079b9 */ /* 0x0001e40008040000 */
[----:B------:R0:W-:Y:S02]  /*0100*/  UTMACCTL.PF [UR4] ;  /* 0x00000000040079b9 */ /* 0x0001e40008040000 */
[----:B0-----:R-:W-:Y:S01]  /*0110*/  NOP ;  /* 0x0000000000007918 */ /* 0x001fe20000000000 */
.L_x_1:
[----:B------:R-:W-:Y:S05]  /*0120*/  BSYNC B0 ;  /* 0x0000000000007941 */ /* 0x000fea0003800000 */
.L_x_0:
[----:B------:R-:W0:Y:S02]  /*0130*/  SHFL.IDX PT, R2, R0, RZ, 0x1f ;  /* 0x00001fff00027589 */ /* 0x000e2400000e0000 */
[----:B0-----:R-:W-:-:S13]  /*0140*/  ISETP.NE.AND P0, PT, R2, RZ, PT ;  /* 0x000000ff0200720c */ /* 0x001fda0003f05270 */
[----:B------:R-:W-:Y:S05]  /*0150*/  @P0 BRA `(.L_x_2) ;  /* 0x0000000000580947 */ /* 0x000fea0003800000 */
[----:B------:R-:W0:Y:S01]  /*0160*/  S2UR UR8, SR_CgaCtaId ;  /* 0x00000000000879c3 */ /* 0x000e220000008800 */
[----:B------:R-:W-:Y:S01]  /*0170*/  UMOV UR4, 0x400 ;  /* 0x0000040000047882 */ /* 0x000fe20000000000 */
[----:B------:R-:W-:Y:S01]  /*0180*/  UMOV UR5, 0x1 ;  /* 0x0000000100057882 */ /* 0x000fe20000000000 */
[----:B------:R-:W-:Y:S01]  /*0190*/  UMOV UR6, 0x100 ;  /* 0x0000010000067882 */ /* 0x000fe20000000000 */
[----:B------:R-:W-:Y:S01]  /*01a0*/  ELECT P0, URZ, PT ;  /* 0x00000000003f782f */ /* 0x000fe20003800000 */
[----:B------:R-:W-:-:S04]  /*01b0*/  UIADD3 UR6, -UR6, 0x100000, URZ ;  /* 0x0010000006067890 */ /* 0x000fc8000fffe13f */
[----:B------:R-:W-:Y:S02]  /*01c0*/  USHF.L.U32 UR7, UR6, 0xb, URZ ;  /* 0x0000000b06077899 */ /* 0x000fe4000800063f */
[----:B------:R-:W-:Y:S02]  /*01d0*/  USHF.L.U32 UR6, UR6, 0x1, URZ ;  /* 0x0000000106067899 */ /* 0x000fe4000800063f */
[----:B0-----:R-:W-:Y:S02]  /*01e0*/  ULEA UR8, UR8, UR4, 0x18 ;  /* 0x0000000408087291 */ /* 0x001fe4000f8ec03f */
[----:B------:R-:W-:-:S04]  /*01f0*/  UIADD3 UR4, -UR5, 0x100000, URZ ;  /* 0x0010000005047890 */ /* 0x000fc8000fffe13f */
[----:B------:R-:W-:Y:S02]  /*0200*/  USHF.L.U32 UR5, UR4, 0xb, URZ ;  /* 0x0000000b04057899 */ /* 0x000fe4000800063f */
[----:B------:R-:W-:Y:S01]  /*0210*/  USHF.L.U32 UR4, UR4, 0x1, URZ ;  /* 0x0000000104047899 */ /* 0x000fe2000800063f */
[----:B------:R-:W0:Y:S11]  /*0220*/  FENCE.VIEW.ASYNC.S ;  /* 0x00000000000073c6 */ /* 0x000e360000000000 */
[----:B0-----:R0:W1:Y:S01]  /*0230*/  SYNCS.EXCH.64 URZ, [UR8], UR4 ;  /* 0x00000004083f75b2 */ /* 0x0010620008000100 */
[----:B------:R0:W2:Y:S01]  /*0240*/  SYNCS.EXCH.64 URZ, [UR8+0x20], UR6 ;  /* 0x00002006083f75b2 */ /* 0x0000a20008000100 */
[----:B------:R0:W3:Y:S01]  /*0250*/  SYNCS.EXCH.64 URZ, [UR8+0x8], UR4 ;  /* 0x00000804083f75b2 */ /* 0x0000e20008000100 */
[----:B------:R0:W4:Y:S01]  /*0260*/  SYNCS.EXCH.64 URZ, [UR8+0x28], UR6 ;  /* 0x00002806083f75b2 */ /* 0x0001220008000100 */
[----:B------:R0:W0:Y:S01]  /*0270*/  SYNCS.EXCH.64 URZ, [UR8+0x10], UR4 ;  /* 0x00001004083f75b2 */ /* 0x0000220008000100 */
[----:B------:R0:W0:Y:S01]  /*0280*/  SYNCS.EXCH.64 URZ, [UR8+0x30], UR6 ;  /* 0x00003006083f75b2 */ /* 0x0000220008000100 */
[----:B------:R0:W0:Y:S01]  /*0290*/  SYNCS.EXCH.64 URZ, [UR8+0x18], UR4 ;  /* 0x00001804083f75b2 */ /* 0x0000220008000100 */
[----:B------:R0:W0:Y:S01]  /*02a0*/  SYNCS.EXCH.64 URZ, [UR8+0x38], UR6 ;  /* 0x00003806083f75b2 */ /* 0x0000220008000100 */
[----:B------:R-:W-:Y:S01]  /*02b0*/  NOP ;  /* 0x0000000000007918 */ /* 0x000fe20000000000 */
.L_x_2:
[----:B------:R-:W5:Y:S01]  /*02c0*/  SHFL.IDX PT, R0, R0, RZ, 0x1f ;  /* 0x00001fff00007589 */ /* 0x000f6200000e0000 */
[----:B------:R-:W-:Y:S01]  /*02d0*/  ELECT P0, URZ, PT ;  /* 0x00000000003f782f */ /* 0x000fe20003800000 */
[----:B------:R-:W1:Y:S01]  /*02e0*/  LDC R2, c[0x0][0x65c] ;  /* 0x00019700ff027b82 */ /* 0x000e620000000800 */
[----:B0-----:R-:W-:Y:S01]  /*02f0*/  UMOV UR4, 0x20 ;  /* 0x0000002000047882 */ /* 0x001fe20000000000 */
[----:B------:R-:W0:Y:S01]  /*0300*/  S2R R3, SR_CTAID.Y ;  /* 0x0000000000037919 */ /* 0x000e220000002600 */
[----:B------:R-:W-:Y:S01]  /*0310*/  NOP ;  /* 0x0000000000007918 */ /* 0x000fe20000000000 */
[----:B------:R-:W-:Y:S01]  /*0320*/  ISETP.NE.AND P2, PT, R10, RZ, PT ;  /* 0x000000ff0a00720c */ /* 0x000fe20003f45270 */
[----:B------:R-:W-:Y:S01]  /*0330*/  NOP ;  /* 0x0000000000007918 */ /* 0x000fe20000000000 */
[----:B------:R-:W2:Y:S01]  /*0340*/  S2R R6, SR_CTAID.X ;  /* 0x0000000000067919 */ /* 0x000ea20000002500 */
[----:B------:R-:W-:Y:S01]  /*0350*/  IMAD.MOV.U32 R7, RZ, RZ, RZ ;  /* 0x000000ffff077224 */ /* 0x000fe200078e00ff */
[----:B-----5:R-:W-:-:S02]  /*0360*/  ISETP.NE.OR P0, PT, R0, RZ, !P0 ;  /* 0x000000ff0000720c */ /* 0x020fc40004705670 */
[----:B-1----:R-:W-:-:S04]  /*0370*/  ISETP.NE.AND P3, PT, R2, 0x1, PT ;  /* 0x000000010200780c */ /* 0x002fc80003f65270 */
[----:B------:R-:W-:Y:S02]  /*0380*/  P2R R0, PR, RZ, 0x8 ;  /* 0x00000008ff007803 */ /* 0x000fe40000000000 */
[----:B------:R-:W-:-:S04]  /*0390*/  SHF.R.S32.HI R0, RZ, 0x1f, R5 ;  /* 0x0000001fff007819 */ /* 0x000fc80000011405 */
[----:B------:R-:W-:Y:S01]  /*03a0*/  LEA.HI R0, R0, R5, RZ, 0x2 ;  /* 0x0000000500007211 */ /* 0x000fe200078f10ff */
[----:B------:R-:W-:Y:S01]  /*03b0*/  VOTEU.ALL UP0, P0 ;  /* 0x00000000003f7886 */ /* 0x000fe20000000000 */
[----:B------:R-:W-:Y:S01]  /*03c0*/  VOTEU.ALL UP1, P0 ;  /* 0x00000000003f7886 */ /* 0x000fe20000020000 */
[----:B------:R-:W2:Y:S01]  /*03d0*/  @P3 LDC R17, c[0x0][0x10] ;  /* 0x00000400ff113b82 */ /* 0x000ea20000000800 */
[----:B------:R-:W-:Y:S01]  /*03e0*/  LOP3.LUT R0, R0, 0xfffffffc, RZ, 0xc0, !PT ;  /* 0xfffffffc00007812 */ /* 0x000fe200078ec0ff */
[----:B0-----:R-:W-:Y:S01]  /*03f0*/  @P3 IMAD.MOV.U32 R8, RZ, RZ, R3 ;  /* 0x000000ffff083224 */ /* 0x001fe200078e0003 */
[----:B------:R-:W-:Y:S01]  /*0400*/  @!UP0 UMOV UR6, 0x400 ;  /* 0x0000040000068882 */ /* 0x000fe20000000000 */
[----:B------:R-:W-:-:S04]  /*0410*/  @!UP0 UIADD3 UR4, -UR4, 0x100000, URZ ;  /* 0x0010000004048890 */ /* 0x000fc8000fffe13f */
[----:B------:R-:W-:Y:S02]  /*0420*/  @!UP0 USHF.L.U32 UR5, UR4, 0xb, URZ ;  /* 0x0000000b04058899 */ /* 0x000fe4000800063f */
[----:B------:R-:W-:Y:S01]  /*0430*/  @!UP0 USHF.L.U32 UR4, UR4, 0x1, URZ ;  /* 0x0000000104048899 */ /* 0x000fe2000800063f */
[----:B------:R-:W-:Y:S02]  /*0440*/  @P3 IMAD.MOV.U32 R9, RZ, RZ, RZ ;  /* 0x000000ffff093224 */ /* 0x000fe400078e00ff */
[----:B------:R-:W-:Y:S01]  /*0450*/  IMAD.IADD R0, R5, 0x1, -R0 ;  /* 0x0000000105007824 */ /* 0x000fe200078e0a00 */
[----:B------:R-:W0:Y:S01]  /*0460*/  @!UP0 S2UR UR7, SR_CgaCtaId ;  /* 0x00000000000789c3 */ /* 0x000e220000008800 */
[----:B------:R-:W-:-:S03]  /*0470*/  @P3 IMAD.MOV.U32 R5, RZ, RZ, RZ ;  /* 0x000000ffff053224 */ /* 0x000fc600078e00ff */
[----:B------:R-:W-:-:S04]  /*0480*/  ISETP.NE.AND P1, PT, R0, 0x3, PT ;  /* 0x000000030000780c */ /* 0x000fc80003f25270 */
[----:B------:R-:W1:Y:S01]  /*0490*/  @!P3 LDC R11, c[0x0][0xc] ;  /* 0x00000300ff0bbb82 */ /* 0x000e620000000800 */
[----:B--2---:R-:W-:-:S04]  /*04a0*/  @P3 IMAD.WIDE.U32 R16, R6, R17, R8 ;  /* 0x0000001106103225 */ /* 0x004fc800078e0008 */
[----:B------:R-:W-:Y:S01]  /*04b0*/  @P3 IMAD.IADD R17, R17, 0x1, R5 ;  /* 0x0000000111113824 */ /* 0x000fe200078e0205 */
[----:B------:R-:W-:Y:S01]  /*04c0*/  LOP3.LUT R5, R4, 0x7f, RZ, 0xc0, !PT ;  /* 0x0000007f04057812 */ /* 0x000fe200078ec0ff */
[----:B0-----:R-:W-:Y:S01]  /*04d0*/  @!UP0 ULEA UR8, UR7, UR6, 0x18 ;  /* 0x0000000607088291 */ /* 0x001fe2000f8ec03f */
[----:B------:R-:W-:Y:S02]  /*04e0*/  VOTEU.ALL UP0, P0 ;  /* 0x00000000003f7886 */ /* 0x000fe40000000000 */
[----:B------:R-:W-:Y:S01]  /*04f0*/  ULDC UR6, c[0x0][0xc] ;  /* 0x0000030000067ab9 */ /* 0x000fe20000000800 */
[----:B------:R-:W-:Y:S01]  /*0500*/  ISETP.EQ.OR P0, PT, R0, RZ, !P1 ;  /* 0x000000ff0000720c */ /* 0x000fe20004f02670 */
[----:B------:R-:W-:-:S03]  /*0510*/  ULDC UR7, c[0x0][0x10] ;  /* 0x0000040000077ab9 */ /* 0x000fc60000000800 */
[C---:B------:R-:W-:Y:S01]  /*0520*/  ISETP.EQ.AND P0, PT, R10.reuse, RZ, P0 ;  /* 0x000000ff0a00720c */ /* 0x040fe20000702270 */
[----:B------:R-:W-:Y:S02]  /*0530*/  VIADD R10, R10, 0xffffffff ;  /* 0xffffffff0a0a7836 */ /* 0x000fe40000000000 */
[----:B-1----:R-:W-:Y:S01]  /*0540*/  @!P3 IMAD.WIDE.U32 R8, R11, R3, R6 ;  /* 0x000000030b08b225 */ /* 0x002fe200078e0006 */
[----:B------:R-:W0:Y:S02]  /*0550*/  FENCE.VIEW.ASYNC.S ;  /* 0x00000000000073c6 */ /* 0x000e240000000000 */
[----:B0-----:R-:W3:Y:S01]  /*0560*/  @!UP0 SYNCS.EXCH.64 URZ, [UR8+0x50], UR4 ;  /* 0x00005004083f85b2 */ /* 0x001ee20008000100 */
[----:B------:R-:W-:Y:S02]  /*0570*/  SEL R18, RZ, 0x1, !P0 ;  /* 0x00000001ff127807 */ /* 0x000fe40004000000 */
[----:B------:R-:W-:Y:S01]  /*0580*/  ISETP.GE.U32.AND P1, PT, R10, 0x2, PT ;  /* 0x000000020a00780c */ /* 0x000fe20003f26070 */
[----:B------:R-:W-:-:S02]  /*0590*/  @!P3 IMAD.MOV.U32 R16, RZ, RZ, R8 ;  /* 0x000000ffff10b224 */ /* 0x000fc400078e0008 */
[----:B------:R-:W-:Y:S01]  /*05a0*/  @!P3 IMAD.MOV.U32 R17, RZ, RZ, R9 ;  /* 0x000000ffff11b224 */ /* 0x000fe200078e0009 */
[----:B------:R-:W-:Y:S01]  /*05b0*/  SEL R18, R18, 0x2, P1 ;  /* 0x0000000212127807 */ /* 0x000fe20000800000 */
[----:B------:R0:W3:Y:S01]  /*05c0*/  @!UP1 SYNCS.EXCH.64 URZ, [UR8+0x58], UR4 ;  /* 0x00005804083f95b2 */ /* 0x0000e20008000100 */
[----:B------:R-:W-:Y:S01]  /*05d0*/  NOP ;  /* 0x0000000000007918 */ /* 0x000fe20000000000 */
[----:B0-----:R-:W-:-:S03]  /*05e0*/  UIMAD.WIDE.U32 UR4, UR6, UR7, URZ ;  /* 0x00000007060472a5 */ /* 0x001fc6000f8e003f */
[----:B------:R-:W-:Y:S02]  /*05f0*/  ULDC UR6, c[0x0][0x14] ;  /* 0x0000050000067ab9 */ /* 0x000fe40000000800 */
[----:B------:R-:W-:Y:S02]  /*0600*/  UIMAD.WIDE.U32 UR38, UR4, UR6, URZ ;  /* 0x00000006042672a5 */ /* 0x000fe4000f8e003f */
[----:B------:R-:W-:-:S04]  /*0610*/  UIMAD UR41, UR5, UR6, URZ ;  /* 0x00000006052972a4 */ /* 0x000fc8000f8e023f */
[----:B------:R-:W-:Y:S01]  /*0620*/  UIADD3 UR41, UR39, UR41, URZ ;  /* 0x0000002927297290 */ /* 0x000fe2000fffe03f */
[----:B---34-:R-:W-:Y:S06]  /*0630*/  BAR.SYNC.DEFER_BLOCKING 0x0 ;  /* 0x0000000000007b1d */ /* 0x018fec0000010000 */
[----:B------:R-:W-:Y:S05]  /*0640*/  @!P2 BRA `(.L_x_3) ;  /* 0x0000005000c4a947 */ /* 0x000fea0003800000 */
[----:B------:R-:W-:-:S13]  /*0650*/  ISETP.GT.U32.AND P0, PT, R10, 0x1, PT ;  /* 0x000000010a00780c */ /* 0x000fda0003f04070 */
[----:B------:R-:W-:Y:S05]  /*0660*/  @P0 EXIT ;  /* 0x000000000000094d */ /* 0x000fea0003800000 */
[----:B------:R-:W-:Y:S01]  /*0670*/  ULDC.64 UR4, c[0x0][0x650] ;  /* 0x0001940000047ab9 */ /* 0x000fe20000000a00 */
[----:B------:R-:W-:Y:S01]  /*0680*/  PRMT R0, RZ, 0x7610, R0 ;  /* 0x00007610ff007816 */ /* 0x000fe20000000000 */
[----:B------:R-:W-:Y:S01]  /*0690*/  IMAD.MOV.U32 R85, RZ, RZ, -0x1 ;  /* 0xffffffffff557424 */ /* 0x000fe200078e00ff */
[----:B------:R-:W-:Y:S01]  /*06a0*/  ISETP.GE.U32.AND P0, PT, R16, UR4, PT ;  /* 0x0000000410007c0c */ /* 0x000fe2000bf06070 */
[----:B------:R-:W-:Y:S02]  /*06b0*/  IMAD.MOV.U32 R84, RZ, RZ, -0x1 ;  /* 0xffffffffff547424 */ /* 0x000fe400078e00ff */
[----:B------:R-:W-:Y:S01]  /*06c0*/  IMAD.MOV.U32 R83, RZ, RZ, -0x1 ;  /* 0xffffffffff537424 */ /* 0x000fe200078e00ff */
[----:B------:R-:W-:-:S13]  /*06d0*/  ISETP.GE.U32.AND.EX P0, PT, R17, UR5, PT, P0 ;  /* 0x0000000511007c0c */ /* 0x000fda000bf06100 */
[----:B------:R-:W-:Y:S05]  /*06e0*/  @P0 BRA `(.L_x_4) ;  /* 0x0000000400540947 */ /* 0x000fea0003800000 */
[----:B------:R-:W0:Y:S01]  /*06f0*/  LDC.64 R20, c[0x0][0x628] ;  /* 0x00018a00ff147b82 */ /* 0x000e220000000a00 */
[----:B------:R-:W-:Y:S02]  /*0700*/  IMAD.MOV.U32 R8, RZ, RZ, R16 ;  /* 0x000000ffff087224 */ /* 0x000fe400078e0010 */
[----:B------:R-:W-:-:S05]  /*0710*/  IMAD.MOV.U32 R9, RZ, RZ, R17 ;  /* 0x000000ffff097224 */ /* 0x000fca00078e0011 */
[----:B------:R-:W1:Y:S08]  /*0720*/  LDC R0, c[0x0][0x630] ;  /* 0x00018c00ff007b82 */ /* 0x000e700000000800 */
[----:B------:R-:W2:Y:S01]  /*0730*/  LDC.64 R22, c[0x0][0x620] ;  /* 0x00018800ff167b82 */ /* 0x000ea20000000a00 */
[----:B0-----:R-:W-:-:S04]  /*0740*/  ISETP.NE.U32.AND P0, PT, R20, RZ, PT ;  /* 0x000000ff1400720c */ /* 0x001fc80003f05070 */
[----:B------:R-:W-:-:S13]  /*0750*/  ISETP.NE.AND.EX P0, PT, R21, RZ, PT, P0 ;  /* 0x000000ff1500720c */ /* 0x000fda0003f05300 */
[----:B-12---:R-:W-:Y:S05]  /*0760*/  @!P0 BRA `(.L_x_5) ;  /* 0x0000000000288947 */ /* 0x006fea0003800000 */
[----:B------:R-:W0:Y:S02]  /*0770*/  LDC R13, c[0x0][0x634] ;  /* 0x00018d00ff0d7b82 */ /* 0x000e240000000800 */
[----:B0-----:R-:W-:-:S05]  /*0780*/  IADD3 R13, P0, R16, R13, RZ ;  /* 0x0000000d100d7210 */ /* 0x001fca0007f1e0ff */
[----:B------:R-:W-:-:S04]  /*0790*/  IMAD.X R15, RZ, RZ, R17, P0 ;  /* 0x000000ffff0f7224 */ /* 0x000fc800000e0611 */
[----:B------:R-:W-:-:S04]  /*07a0*/  IMAD.WIDE.U32 R8, R15, R20, RZ ;  /* 0x000000140f087225 */ /* 0x000fc800078e00ff */
[----:B------:R-:W-:-:S04]  /*07b0*/  IMAD.WIDE.U32 R10, P0, R13, R21, R8 ;  /* 0x000000150d0a7225 */ /* 0x000fc80007800008 */
[----:B------:R-:W-:-:S04]  /*07c0*/  IMAD.WIDE.U32 R8, R13, R20, RZ ;  /* 0x000000140d087225 */ /* 0x000fc800078e00ff */
[----:B------:R-:W-:Y:S01]  /*07d0*/  IMAD.X R13, RZ, RZ, RZ, P0 ;  /* 0x000000ffff0d7224 */ /* 0x000fe200000e06ff */
[----:B------:R-:W-:Y:S01]  /*07e0*/  IADD3 RZ, P0, R9, R10, RZ ;  /* 0x0000000a09ff7210 */ /* 0x000fe20007f1e0ff */
[----:B------:R-:W-:-:S04]  /*07f0*/  IMAD.MOV.U32 R12, RZ, RZ, R11 ;  /* 0x000000ffff0c7224 */ /* 0x000fc800078e000b */
[----:B------:R-:W-:-:S08]  /*0800*/  IMAD.WIDE.U32.X R8, R15, R21, R12, P0 ;  /* 0x000000150f087225 */ /* 0x000fd000000e040c */
.L_x_5:
[-CC-:B------:R-:W-:Y:S01]  /*0810*/  SHF.R.U64 R83, R8, R0.reuse, R9.reuse ;  /* 0x0000000008537219 */ /* 0x180fe20000001209 */
[----:B------:R-:W0:Y:S01]  /*0820*/  LDC R12, c[0x0][0x618] ;  /* 0x00018600ff0c7b82 */ /* 0x000e220000000800 */
[----:B------:R-:W-:Y:S01]  /*0830*/  SHF.R.U32.HI R7, RZ, R0, R9 ;  /* 0x00000000ff077219 */ /* 0x000fe20000011609 */
[----:B------:R-:W-:Y:S01]  /*0840*/  ULDC UR4, c[0x0][0x150] ;  /* 0x0000540000047ab9 */ /* 0x000fe20000000800 */
[----:B------:R-:W-:Y:S02]  /*0850*/  IADD3 R11, P0, RZ, -R83, RZ ;  /* 0x80000053ff0b7210 */ /* 0x000fe40007f1e0ff */
[----:B------:R-:W-:-:S03]  /*0860*/  I2FP.F32.U32 R0, R6 ;  /* 0x0000000600007245 */ /* 0x000fc60000201000 */
[----:B------:R-:W1:Y:S01]  /*0870*/  LDC.64 R30, c[0x0][0x640] ;  /* 0x00019000ff1e7b82 */ /* 0x000e620000000a00 */
[----:B------:R-:W-:Y:S02]  /*0880*/  IMAD.X R13, RZ, RZ, ~R7, P0 ;  /* 0x000000ffff0d7224 */ /* 0x000fe400000e0e07 */
[----:B------:R-:W-:Y:S01]  /*0890*/  FMUL R0, R0, UR4 ;  /* 0x0000000400007c20 */ /* 0x000fe20008400000 */
[----:B------:R-:W-:Y:S01]  /*08a0*/  IMAD.WIDE.U32 R8, R11, R22, R16 ;  /* 0x000000160b087225 */ /* 0x000fe200078e0010 */
[----:B------:R-:W-:-:S03]  /*08b0*/  ULDC UR4, c[0x0][0x154] ;  /* 0x0000550000047ab9 */ /* 0x000fc60000000800 */
[----:B------:R-:W-:Y:S01]  /*08c0*/  IMAD R10, R13, R22, RZ ;  /* 0x000000160d0a7224 */ /* 0x000fe200078e02ff */
[----:B------:R-:W2:Y:S01]  /*08d0*/  LDC R7, c[0x0][0x144] ;  /* 0x00005100ff077b82 */ /* 0x000ea20000000800 */
[----:B------:R-:W3:Y:S02]  /*08e0*/  F2I.U32.TRUNC.NTZ R0, R0 ;  /* 0x0000000000007305 */ /* 0x000ee4000020f000 */
[----:B------:R-:W-:-:S04]  /*08f0*/  IMAD R11, R11, R23, R10 ;  /* 0x000000170b0b7224 */ /* 0x000fc800078e020a */
[----:B------:R-:W-:Y:S01]  /*0900*/  IMAD.IADD R9, R9, 0x1, R11 ;  /* 0x0000000109097824 */ /* 0x000fe200078e020b */
[----:B------:R-:W4:Y:S01]  /*0910*/  LDC R24, c[0x0][0x608] ;  /* 0x00018200ff187b82 */ /* 0x000f220000000800 */
[----:B------:R-:W-:-:S03]  /*0920*/  IMAD.MOV.U32 R11, RZ, RZ, -0x1 ;  /* 0xffffffffff0b7424 */ /* 0x000fc600078e00ff */
[-CC-:B0-----:R-:W-:Y:S02]  /*0930*/  SHF.R.U64 R22, R8, R12.reuse, R9.reuse ;  /* 0x0000000c08167219 */ /* 0x181fe40000001209 */
[----:B------:R-:W-:Y:S02]  /*0940*/  I2FP.F32.U32 R8, R3 ;  /* 0x0000000300087245 */ /* 0x000fe40000201000 */
[----:B------:R-:W0:Y:S01]  /*0950*/  LDC R28, c[0x0][0x658] ;  /* 0x00019600ff1c7b82 */ /* 0x000e220000000800 */
[----:B-1----:R-:W-:Y:S01]  /*0960*/  ISETP.NE.U32.AND P0, PT, R30, RZ, PT ;  /* 0x000000ff1e00720c */ /* 0x002fe20003f05070 */
[----:B---3--:R-:W-:Y:S02]  /*0970*/  IMAD.MOV R10, RZ, RZ, -R0 ;  /* 0x000000ffff0a7224 */ /* 0x008fe400078e0a00 */
[----:B------:R-:W-:Y:S01]  /*0980*/  FMUL R8, R8, UR4 ;  /* 0x0000000408087c20 */ /* 0x000fe20008400000 */
[----:B------:R-:W-:Y:S02]  /*0990*/  SHF.R.U32.HI R9, RZ, R12, R9 ;  /* 0x0000000cff097219 */ /* 0x000fe40000011609 */
[----:B------:R-:W-:Y:S01]  /*09a0*/  ISETP.NE.AND.EX P0, PT, R31, RZ, PT, P0 ;  /* 0x000000ff1f00720c */ /* 0x000fe20003f05300 */
[----:B------:R1:W3:Y:S01]  /*09b0*/  F2I.U32.TRUNC.NTZ R15, R8 ;  /* 0x00000008000f7305 */ /* 0x0002e2000020f000 */
[----:B------:R-:W1:Y:S01]  /*09c0*/  LDC R20, c[0x0][0x148] ;  /* 0x00005200ff147b82 */ /* 0x000e620000000800 */
[----:B--2---:R-:W-:-:S07]  /*09d0*/  IMAD R0, R7, R10, R6 ;  /* 0x0000000a07007224 */ /* 0x004fce00078e0206 */
[----:B------:R-:W2:Y:S01]  /*09e0*/  LDC R26, c[0x0][0x600] ;  /* 0x00018000ff1a7b82 */ /* 0x000ea20000000800 */
[-CC-:B----4-:R-:W-:Y:S02]  /*09f0*/  SHF.R.U64 R32, R22, R24.reuse, R9.reuse ;  /* 0x0000001816207219 */ /* 0x190fe40000001209 */
[----:B------:R-:W-:Y:S01]  /*0a00*/  SHF.R.U32.HI R7, RZ, R24, R9 ;  /* 0x00000018ff077219 */ /* 0x000fe20000011609 */
[----:B------:R-:W-:-:S04]  /*0a10*/  IMAD.MOV.U32 R9, RZ, RZ, 0x1 ;  /* 0x00000001ff097424 */ /* 0x000fc800078e00ff */
[----:B------:R-:W4:Y:S01]  /*0a20*/  LDC R21, c[0x0][0x648] ;  /* 0x00019200ff157b82 */ /* 0x000f220000000800 */
[-C--:B0-----:R-:W-:Y:S02]  /*0a30*/  SHF.L.U32 R6, R11, R28.reuse, RZ ;  /* 0x0000001c0b067219 */ /* 0x081fe400000006ff */
[--C-:B------:R-:W-:Y:S02]  /*0a40*/  SHF.R.U64 R24, R32, R28, R7.reuse ;  /* 0x0000001c20187219 */ /* 0x100fe40000001207 */
[----:B------:R-:W-:Y:S02]  /*0a50*/  LOP3.LUT R13, RZ, R6, RZ, 0x33, !PT ;  /* 0x00000006ff0d7212 */ /* 0x000fe400078e33ff */
[-C--:B------:R-:W-:Y:S01]  /*0a60*/  SHF.R.U32.HI R7, RZ, R28.reuse, R7 ;  /* 0x0000001cff077219 */ /* 0x080fe20000011607 */
[----:B------:R-:W0:Y:S01]  /*0a70*/  LDC R23, c[0x0][0x638] ;  /* 0x00018e00ff177b82 */ /* 0x000e220000000800 */
[----:B------:R-:W-:Y:S01]  /*0a80*/  SHF.L.U32 R12, R9, R28, RZ ;  /* 0x0000001c090c7219 */ /* 0x000fe200000006ff */
[----:B------:R-:W-:-:S06]  /*0a90*/  IMAD.MOV.U32 R6, RZ, RZ, R24 ;  /* 0x000000ffff067224 */ /* 0x000fcc00078e0018 */
[----:B------:R-:W0:Y:S01]  /*0aa0*/  LDC R85, c[0x0][0x610] ;  /* 0x00018400ff557b82 */ /* 0x000e220000000800 */
[----:B-1-3--:R-:W-:Y:S05]  /*0ab0*/  @!P0 BRA `(.L_x_6) ;  /* 0x0000000000288947 */ /* 0x00afea0003800000 */
[----:B------:R-:W1:Y:S02]  /*0ac0*/  LDC R11, c[0x0][0x64c] ;  /* 0x00019300ff0b7b82 */ /* 0x000e640000000800 */
[----:B-1----:R-:W-:-:S05]  /*0ad0*/  IADD3 R11, P0, R24, R11, RZ ;  /* 0x0000000b180b7210 */ /* 0x002fca0007f1e0ff */
        /* <DEDUP_REMOVED lines=8> */
.L_x_6:
[----:B----4-:R-:W-:Y:S01]  /*0b60*/  SHF.R.U64 R6, R6, R21, R7 ;  /* 0x0000001506067219 */ /* 0x010fe20000001207 */
[----:B--2---:R-:W-:Y:S01]  /*0b70*/  VIADD R7, R26, 0xffffffff ;  /* 0xffffffff1a077836 */ /* 0x004fe20000000000 */
[----:B------:R-:W-:Y:S01]  /*0b80*/  LOP3.LUT R13, R32, R13, RZ, 0xc0, !PT ;  /* 0x0000000d200d7212 */ /* 0x000fe200078ec0ff */
[----:B------:R-:W-:Y:S02]  /*0b90*/  IMAD.MOV R15, RZ, RZ, -R15 ;  /* 0x000000ffff0f7224 */ /* 0x000fe400078e0a0f */
[----:B------:R-:W-:Y:S02]  /*0ba0*/  IMAD.MOV R8, RZ, RZ, -R6 ;  /* 0x000000ffff087224 */ /* 0x000fe400078e0a06 */
[----:B------:R-:W-:Y:S01]  /*0bb0*/  IMAD R13, R12, R6, R13 ;  /* 0x000000060c0d7224 */ /* 0x000fe200078e020d */
[----:B------:R-:W-:Y:S01]  /*0bc0*/  LOP3.LUT R6, R22, R7, RZ, 0xc0, !PT ;  /* 0x0000000716067212 */ /* 0x000fe200078ec0ff */
[----:B------:R-:W-:Y:S02]  /*0bd0*/  @P3 IMAD R0, R20, R15, R3 ;  /* 0x0000000f14003224 */ /* 0x000fe400078e0203 */
[----:B0-----:R-:W-:-:S02]  /*0be0*/  IMAD R3, R8, R23, R24 ;  /* 0x0000001708037224 */ /* 0x001fc400078e0218 */
[----:B------:R-:W-:Y:S02]  /*0bf0*/  IMAD R85, R13, R85, R0 ;  /* 0x000000550d557224 */ /* 0x000fe400078e0200 */
[----:B------:R-:W-:Y:S02]  /*0c00*/  IMAD R6, R3, R26, R6 ;  /* 0x0000001a03067224 */ /* 0x000fe400078e0206 */
[----:B------:R-:W-:-:S03]  /*0c10*/  IMAD.MOV.U32 R0, RZ, RZ, 0x1 ;  /* 0x00000001ff007424 */ /* 0x000fc600078e00ff */
[----:B------:R-:W-:Y:S02]  /*0c20*/  SEL R84, R6, R85, !P3 ;  /* 0x0000005506547207 */ /* 0x000fe40005800000 */
[----:B------:R-:W-:-:S07]  /*0c30*/  SEL R85, R85, R6, !P3 ;  /* 0x0000000655557207 */ /* 0x000fce0005800000 */
.L_x_4:
[----:B------:R-:W-:-:S08]  /*0c40*/  NOP ;  /* 0x0000000000007918 */ /* 0x000fd00000000000 */
[----:B------:R-:W0:Y:S02]  /*0c50*/  USETMAXREG.TRY_ALLOC.CTAPOOL UP0, 0xe8 ;  /* 0x000000e8000079c8 */ /* 0x000e240008000600 */
[----:B0-----:R-:W-:-:S13]  /*0c60*/  PLOP3.LUT P0, PT, PT, PT, UP0, 0x80, 0x0 ;  /* 0x000000000000781c */ /* 0x001fda0003f0f008 */
[----:B------:R-:W-:Y:S05]  /*0c70*/  @!P0 BRA `(.L_x_4) ;  /* 0xfffffffc00f08947 */ /* 0x000fea000383ffff */
[----:B------:R-:W-:Y:S01]  /*0c80*/  ULDC.64 UR4, c[0x0][0x598] ;  /* 0x0001660000047ab9 */ /* 0x000fe20000000a00 */
[----:B------:R-:W-:Y:S01]  /*0c90*/  ULDC.64 UR36, c[0x0][0x208] ;  /* 0x0000820000247ab9 */ /* 0x000fe20000000a00 */
[----:B------:R-:W-:-:S04]  /*0ca0*/  ISETP.NE.U32.AND P0, PT, RZ, UR4, PT ;  /* 0x00000004ff007c0c */ /* 0x000fc8000bf05070 */
[----:B------:R-:W-:-:S13]  /*0cb0*/  ISETP.NE.AND.EX P0, PT, RZ, UR5, PT, P0 ;  /* 0x00000005ff007c0c */ /* 0x000fda000bf05300 */
[----:B------:R-:W-:Y:S05]  /*0cc0*/  @!P0 BRA `(.L_x_7) ;  /* 0x00000000001c8947 */ /* 0x000fea0003800000 */
[----:B------:R-:W0:Y:S02]  /*0cd0*/  LDC.64 R6, c[0x0][0x598] ;  /* 0x00016600ff067b82 */ /* 0x000e240000000a00 */
[----:B0-----:R-:W2:Y:S02]  /*0ce0*/  LDG.E.64 R6, desc[UR36][R6.64] ;  /* 0x0000002406067981 */ /* 0x001ea4000c1e1b00 */
[----:B--2---:R-:W-:-:S04]  /*0cf0*/  ISETP.NE.U32.AND P0, PT, R6, RZ, PT ;  /* 0x000000ff0600720c */ /* 0x004fc80003f05070 */
[----:B------:R-:W-:-:S13]  /*0d00*/  ISETP.NE.AND.EX P0, PT, R7, RZ, PT, P0 ;  /* 0x000000ff0700720c */ /* 0x000fda0003f05300 */
[----:B------:R-:W-:Y:S05]  /*0d10*/  @!P0 BRA `(.L_x_7) ;  /* 0x0000000000088947 */ /* 0x000fea0003800000 */
[----:B------:R0:W5:Y:S01]  /*0d20*/  LD.E R19, desc[UR36][R6.64] ;  /* 0x0000002406137980 */ /* 0x000162000c101900 */
[----:B------:R-:W-:Y:S05]  /*0d30*/  BRA `(.L_x_8) ;  /* 0x0000000000247947 */ /* 0x000fea0003800000 */
.L_x_7:
[----:B------:R-:W-:Y:S02]  /*0d40*/  ULDC.64 UR4, c[0x0][0x588] ;  /* 0x0001620000047ab9 */ /* 0x000fe40000000a00 */
[----:B------:R-:W-:-:S04]  /*0d50*/  ISETP.NE.U32.AND P0, PT, RZ, UR4, PT ;  /* 0x00000004ff007c0c */ /* 0x000fc8000bf05070 */
[----:B------:R-:W-:-:S13]  /*0d60*/  ISETP.NE.AND.EX P0, PT, RZ, UR5, PT, P0 ;  /* 0x00000005ff007c0c */ /* 0x000fda000bf05300 */
[----:B------:R-:W-:Y:S05]  /*0d70*/  @!P0 BRA `(.L_x_9) ;  /* 0x00000000000c8947 */ /* 0x000fea0003800000 */
[----:B------:R-:W0:Y:S02]  /*0d80*/  LDC.64 R6, c[0x0][0x588] ;  /* 0x00016200ff067b82 */ /* 0x000e240000000a00 */
[----:B0-----:R1:W5:Y:S01]  /*0d90*/  LDG.E R19, desc[UR36][R6.64] ;  /* 0x0000002406137981 */ /* 0x001362000c1e1900 */
[----:B------:R-:W-:Y:S05]  /*0da0*/  BRA `(.L_x_8) ;  /* 0x0000000000087947 */ /* 0x000fea0003800000 */
.L_x_9:
[----:B------:R-:W-:Y:S02]  /*0db0*/  ULDC UR4, c[0x0][0x580] ;  /* 0x0001600000047ab9 */ /* 0x000fe40000000800 */
[----:B------:R-:W-:-:S07]  /*0dc0*/  IMAD.U32 R19, RZ, RZ, UR4 ;  /* 0x00000004ff137e24 */ /* 0x000fce000f8e00ff */
.L_x_8:
[----:B------:R-:W-:Y:S02]  /*0dd0*/  ULDC.64 UR4, c[0x0][0x5a0] ;  /* 0x0001680000047ab9 */ /* 0x000fe40000000a00 */
[----:B------:R-:W-:-:S04]  /*0de0*/  ISETP.NE.U32.AND P0, PT, RZ, UR4, PT ;  /* 0x00000004ff007c0c */ /* 0x000fc8000bf05070 */
[----:B------:R-:W-:-:S13]  /*0df0*/  ISETP.NE.AND.EX P0, PT, RZ, UR5, PT, P0 ;  /* 0x00000005ff007c0c */ /* 0x000fda000bf05300 */
[----:B------:R-:W-:Y:S05]  /*0e00*/  @!P0 BRA `(.L_x_10) ;  /* 0x00000000001c8947 */ /* 0x000fea0003800000 */
[----:B01----:R-:W0:Y:S02]  /*0e10*/  LDC.64 R6, c[0x0][0x5a0] ;  /* 0x00016800ff067b82 */ /* 0x003e240000000a00 */
[----:B0-----:R-:W2:Y:S02]  /*0e20*/  LDG.E.64 R6, desc[UR36][R6.64] ;  /* 0x0000002406067981 */ /* 0x001ea4000c1e1b00 */
[----:B--2---:R-:W-:-:S04]  /*0e30*/  ISETP.NE.U32.AND P0, PT, R6, RZ, PT ;  /* 0x000000ff0600720c */ /* 0x004fc80003f05070 */
[----:B------:R-:W-:-:S13]  /*0e40*/  ISETP.NE.AND.EX P0, PT, R7, RZ, PT, P0 ;  /* 0x000000ff0700720c */ /* 0x000fda0003f05300 */
[----:B------:R-:W-:Y:S05]  /*0e50*/  @!P0 BRA `(.L_x_10) ;  /* 0x0000000000088947 */ /* 0x000fea0003800000 */
[----:B------:R0:W5:Y:S01]  /*0e60*/  LD.E R72, desc[UR36][R6.64] ;  /* 0x0000002406487980 */ /* 0x000162000c101900 */
[----:B------:R-:W-:Y:S05]  /*0e70*/  BRA `(.L_x_11) ;  /* 0x0000000000247947 */ /* 0x000fea0003800000 */
.L_x_10:
[----:B------:R-:W-:Y:S02]  /*0e80*/  ULDC.64 UR4, c[0x0][0x590] ;  /* 0x0001640000047ab9 */ /* 0x000fe40000000a00 */
[----:B------:R-:W-:-:S04]  /*0e90*/  ISETP.NE.U32.AND P0, PT, RZ, UR4, PT ;  /* 0x00000004ff007c0c */ /* 0x000fc8000bf05070 */
[----:B------:R-:W-:-:S13]  /*0ea0*/  ISETP.NE.AND.EX P0, PT, RZ, UR5, PT, P0 ;  /* 0x00000005ff007c0c */ /* 0x000fda000bf05300 */
[----:B------:R-:W-:Y:S05]  /*0eb0*/  @!P0 BRA `(.L_x_12) ;  /* 0x00000000000c8947 */ /* 0x000fea0003800000 */
[----:B------:R-:W2:Y:S02]  /*0ec0*/  LDC.64 R72, c[0x0][0x590] ;  /* 0x00016400ff487b82 */ /* 0x000ea40000000a00 */
[----:B--2---:R2:W5:Y:S01]  /*0ed0*/  LDG.E R72, desc[UR36][R72.64] ;  /* 0x0000002448487981 */ /* 0x004562000c1e1900 */
[----:B------:R-:W-:Y:S05]  /*0ee0*/  BRA `(.L_x_11) ;  /* 0x0000000000087947 */ /* 0x000fea0003800000 */
.L_x_12:
[----:B------:R-:W-:Y:S02]  /*0ef0*/  ULDC UR4, c[0x0][0x584] ;  /* 0x0001610000047ab9 */ /* 0x000fe40000000800 */
[----:B------:R-:W-:-:S07]  /*0f00*/  IMAD.U32 R72, RZ, RZ, UR4 ;  /* 0x00000004ff487e24 */ /* 0x000fce000f8e00ff */
.L_x_11:
[----:B------:R-:W-:-:S13]  /*0f10*/  LOP3.LUT P0, RZ, R0, 0xff, RZ, 0xc0, !PT ;  /* 0x000000ff00ff7812 */ /* 0x000fda000780c0ff */
[----:B------:R-:W-:Y:S05]  /*0f20*/  @!P0 EXIT ;  /* 0x000000000000894d */ /* 0x000fea0003800000 */
[----:B------:R-:W3:Y:S01]  /*0f30*/  LDC R75, c[0x0][0x658] ;  /* 0x00019600ff4b7b82 */ /* 0x000ee20000000800 */
[----:B------:R-:W-:Y:S01]  /*0f40*/  ULDC.64 UR6, c[0x0][0x288] ;  /* 0x0000a20000067ab9 */ /* 0x000fe20000000a00 */
[----:B------:R-:W-:Y:S01]  /*0f50*/  LOP3.LUT R14, R14, 0x1, RZ, 0xc0, !PT ;  /* 0x000000010e0e7812 */ /* 0x000fe200078ec0ff */
[----:B------:R-:W-:Y:S01]  /*0f60*/  UIADD3 UR4, UR7, 0x7f, URZ ;  /* 0x0000007f07047890 */ /* 0x000fe2000fffe03f */
[----:B------:R-:W-:Y:S01]  /*0f70*/  SHF.R.U32.HI R0, RZ, 0x2, R4 ;  /* 0x00000002ff007819 */ /* 0x000fe20000011604 */
[----:B------:R-:W-:Y:S01]  /*0f80*/  IMAD.U32 R3, RZ, RZ, UR6 ;  /* 0x00000006ff037e24 */ /* 0x000fe2000f8e00ff */
[----:B------:R-:W-:Y:S01]  /*0f90*/  SHF.R.U32.HI R5, RZ, 0x1, R5 ;  /* 0x00000001ff057819 */ /* 0x000fe20000011605 */
[----:B------:R-:W-:Y:S01]  /*0fa0*/  USHF.R.S32.HI UR5, URZ, 0x1f, UR4 ;  /* 0x0000001f3f057899 */ /* 0x000fe20008011404 */
[----:B01----:R-:W0:Y:S01]  /*0fb0*/  LDC.64 R6, c[0x0][0x5c8] ;  /* 0x00017200ff067b82 */ /* 0x003e220000000a00 */
[----:B------:R-:W-:Y:S01]  /*0fc0*/  LOP3.LUT R76, R4, 0x3, RZ, 0xc0, !PT ;  /* 0x00000003044c7812 */ /* 0x000fe200078ec0ff */
[----:B------:R-:W-:Y:S01]  /*0fd0*/  IMAD.SHL.U32 R9, R14, 0x40, RZ ;  /* 0x000000400e097824 */ /* 0x000fe200078e00ff */
[----:B------:R-:W-:Y:S01]  /*0fe0*/  LOP3.LUT R0, R0, 0x7, RZ, 0xc0, !PT ;  /* 0x0000000700007812 */ /* 0x000fe200078ec0ff */
[----:B------:R-:W-:Y:S01]  /*0ff0*/  ULEA.HI UR5, UR5, UR4, URZ, 0x7 ;  /* 0x0000000405057291 */ /* 0x000fe2000f8f383f */
[----:B------:R-:W-:Y:S01]  /*1000*/  LOP3.LUT R5, R5, 0x30, RZ, 0xc0, !PT ;  /* 0x0000003005057812 */ /* 0x000fe200078ec0ff */
[----:B------:R-:W-:Y:S01]  /*1010*/  IMAD R76, R76, -0x2, R3 ;  /* 0xfffffffe4c4c7824 */ /* 0x000fe200078e0203 */
[--C-:B------:R-:W-:Y:S01]  /*1020*/  LOP3.LUT R22, R9, 0x40, R0.reuse, 0xe2, !PT ;  /* 0x0000004009167812 */ /* 0x100fe200078ee200 */
[----:B------:R-:W1:Y:S01]  /*1030*/  LDC R79, c[0x0][0x600] ;  /* 0x00018000ff4f7b82 */ /* 0x000e620000000800 */
[----:B------:R-:W-:Y:S01]  /*1040*/  IADD3 R3, RZ, -R5, -R0 ;  /* 0x80000005ff037210 */ /* 0x000fe20007ffe800 */
[----:B------:R-:W-:Y:S01]  /*1050*/  IMAD.MOV.U32 R0, RZ, RZ, -0x1 ;  /* 0xffffffffff007424 */ /* 0x000fe200078e00ff */
[----:B------:R-:W-:Y:S01]  /*1060*/  USHF.R.S32.HI UR43, URZ, 0x7, UR5 ;  /* 0x000000073f2b7899 */ /* 0x000fe20008011405 */
[----:B------:R-:W-:Y:S01]  /*1070*/  IMAD.MOV.U32 R8, RZ, RZ, 0x1 ;  /* 0x00000001ff087424 */ /* 0x000fe200078e00ff */
[----:B------:R-:W-:Y:S01]  /*1080*/  LOP3.LUT R78, R4, 0x80, RZ, 0xc0, !PT ;  /* 0x00000080044e7812 */ /* 0x000fe200078ec0ff */
[----:B------:R-:W-:Y:S01]  /*1090*/  IMAD R3, R14, -0x40, R3 ;  /* 0xffffffc00e037824 */ /* 0x000fe200078e0203 */
[----:B------:R-:W-:Y:S01]  /*10a0*/  UISETP.LT.AND UP0, UPT, UR43, 0x1, UPT ;  /* 0x000000012b00788c */ /* 0x000fe2000bf01270 */
[----:B---3--:R-:W-:Y:S01]  /*10b0*/  SHF.L.U32 R0, R0, R75, RZ ;  /* 0x0000004b00007219 */ /* 0x008fe200000006ff */
[----:B------:R-:W-:Y:S01]  /*10c0*/  ULDC UR4, c[0x0][0x284] ;  /* 0x0000a10000047ab9 */ /* 0x000fe20000000800 */
[----:B------:R-:W-:Y:S01]  /*10d0*/  LOP3.LUT R22, R22, R5, RZ, 0xfc, !PT ;  /* 0x0000000516167212 */ /* 0x000fe200078efcff */
[----:B------:R-:W-:Y:S01]  /*10e0*/  USEL UR44, UR43, 0x1, UP0 ;  /* 0x000000012b2c7887 */ /* 0x000fe20008000000 */
[----:B------:R-:W-:Y:S01]  /*10f0*/  SHF.L.U32 R75, R8, R75, RZ ;  /* 0x0000004b084b7219 */ /* 0x000fe200000006ff */
[----:B------:R-:W-:Y:S01]  /*1100*/  IMAD.SHL.U32 R77, R4, 0x2, RZ ;  /* 0x00000002044d7824 */ /* 0x000fe200078e00ff */
[----:B------:R-:W-:Y:S01]  /*1110*/  LOP3.LUT R82, R18, 0x1, RZ, 0xfc, !PT ;  /* 0x0000000112527812 */ /* 0x000fe200078efcff */
[----:B------:R-:W-:Y:S01]  /*1120*/  VIADD R81, R3, UR4 ;  /* 0x0000000403517c36 */ /* 0x000fe20008000000 */
[C---:B0-----:R-:W-:Y:S01]  /*1130*/  SHF.L.U64.HI R74, R6.reuse, 0x3, R7 ;  /* 0x00000003064a7819 */ /* 0x041fe20000010207 */
[----:B--2---:R-:W-:Y:S01]  /*1140*/  IMAD.SHL.U32 R73, R6, 0x8, RZ ;  /* 0x0000000806497824 */ /* 0x004fe200078e00ff */
[----:B------:R-:W-:Y:S01]  /*1150*/  SHF.R.U32.HI R78, RZ, 0x7, R78 ;  /* 0x00000007ff4e7819 */ /* 0x000fe2000001164e */
[----:B------:R-:W-:Y:S01]  /*1160*/  IMAD.MOV.U32 R23, RZ, RZ, RZ ;  /* 0x000000ffff177224 */ /* 0x000fe200078e00ff */
[----:B------:R-:W-:Y:S01]  /*1170*/  LOP3.LUT R80, RZ, R0, RZ, 0x33, !PT ;  /* 0x00000000ff507212 */ /* 0x000fe200078e33ff */
[----:B------:R-:W-:Y:S01]  /*1180*/  UIADD3 UR44, UR43, -UR44, URZ ;  /* 0x8000002c2b2c7290 */ /* 0x000fe2000fffe03f */
[----:B------:R-:W-:Y:S01]  /*1190*/  UMOV UR40, URZ ;  /* 0x0000003f00287c82 */ /* 0x000fe20008000000 */
[----:B-1----:R-:W-:Y:S01]  /*11a0*/  VIADD R79, R79, 0xffffffff ;  /* 0xffffffff4f4f7836 */ /* 0x002fe20000000000 */
[----:B------:R-:W-:-:S09]  /*11b0*/  UMOV UR42, URZ ;  /* 0x0000003f002a7c82 */ /* 0x000fd20008000000 */
.L_x_126:
[----:B0-----:R-:W0:Y:S01]  /*11c0*/  SHFL.IDX PT, R0, R78, RZ, 0x1f ;  /* 0x00001fff4e007589 */ /* 0x001e2200000e0000 */
[----:B-1----:R-:W1:Y:S01]  /*11d0*/  S2UR UR7, SR_CgaCtaId ;  /* 0x00000000000779c3 */ /* 0x002e620000008800 */
[----:B------:R-:W-:Y:S01]  /*11e0*/  UMOV UR6, 0x400 ;  /* 0x0000040000067882 */ /* 0x000fe20000000000 */
[----:B0-----:R-:W-:Y:S01]  /*11f0*/  R2UR UR4, R0 ;  /* 0x00000000000472ca */ /* 0x001fe200000e0000 */
[----:B-1----:R-:W-:-:S12]  /*1200*/  ULEA UR46, UR7, UR6, 0x18 ;  /* 0x00000006072e7291 */ /* 0x002fd8000f8ec03f */
[----:B------:R-:W-:-:S04]  /*1210*/  ULEA.HI UR5, UR4, UR4, URZ, 0x1 ;  /* 0x0000000404057291 */ /* 0x000fc8000f8f083f */
[----:B------:R-:W-:-:S04]  /*1220*/  ULOP3.LUT UR5, UR5, 0x7fffe, URZ, 0xc0, !UPT ;  /* 0x0007fffe05057892 */ /* 0x000fc8000f8ec03f */
[----:B------:R-:W-:-:S03]  /*1230*/  UIADD3 UR5, UR4, -UR5, URZ ;  /* 0x8000000504057290 */ /* 0x000fc6000fffe03f */
[----:B------:R-:W-:Y:S01]  /*1240*/  ULDC UR4, c[0x0][0x28c] ;  /* 0x0000a30000047ab9 */ /* 0x000fe20000000800 */
[----:B------:R-:W-:Y:S01]  /*1250*/  ULEA UR5, UR5, UR46, 0xd ;  /* 0x0000002e05057291 */ /* 0x000fe2000f8e683f */
[----:B------:R-:W-:-:S03]  /*1260*/  ISETP.LT.AND P0, PT, RZ, UR4, PT ;  /* 0x00000004ff007c0c */ /* 0x000fc6000bf01270 */
[----:B------:R-:W-:-:S04]  /*1270*/  UIADD3 UR5, UR5, 0x100, URZ ;  /* 0x0000010005057890 */ /* 0x000fc8000fffe03f */
[----:B------:R-:W-:-:S04]  /*1280*/  USHF.R.U32.HI UR5, URZ, 0x4, UR5 ;  /* 0x000000043f057899 */ /* 0x000fc80008011605 */
[----:B------:R-:W-:-:S04]  /*1290*/  ULOP3.LUT UR5, UR5, 0x3fff, URZ, 0xc0, !UPT ;  /* 0x00003fff05057892 */ /* 0x000fc8000f8ec03f */
[----:B------:R-:W-:Y:S01]  /*12a0*/  ULOP3.LUT UR45, UR5, 0x10000, URZ, 0xfc, !UPT ;  /* 0x00010000052d7892 */ /* 0x000fe2000f8efc3f */
[----:B--2345:R-:W-:Y:S11]  /*12b0*/  @P0 BRA `(.L_x_13) ;  /* 0x0000000000400947 */ /* 0x03cff60003800000 */
[----:B------:R-:W-:Y:S01]  /*12c0*/  MOV R0, 0x0 ;  /* 0x0000000000007802 */ /* 0x000fe20000000f00 */
[----:B------:R-:W-:Y:S01]  /*12d0*/  ULDC.64 UR4, c[0x4][0x68] ;  /* 0x01001a0000047ab9 */ /* 0x000fe20000000a00 */
[----:B------:R-:W-:Y:S01]  /*12e0*/  ULDC.64 UR6, c[0x4][0x8] ;  /* 0x0100020000067ab9 */ /* 0x000fe20000000a00 */
[----:B------:R-:W-:Y:S01]  /*12f0*/  IMAD.U32 R4, RZ, RZ, UR4 ;  /* 0x00000004ff047e24 */ /* 0x000fe2000f8e00ff */
[----:B------:R0:W1:Y:S01]  /*1300*/  LDC.64 R14, c[0x4][R0] ;  /* 0x01000000000e7b82 */ /* 0x0000620000000a00 */
[----:B------:R-:W-:Y:S01]  /*1310*/  IMAD.U32 R5, RZ, RZ, UR5 ;  /* 0x00000005ff057e24 */ /* 0x000fe2000f8e00ff */
[----:B------:R-:W-:Y:S01]  /*1320*/  ULDC.64 UR4, c[0x4][0x70] ;  /* 0x01001c0000047ab9 */ /* 0x000fe20000000a00 */
[----:B------:R-:W-:Y:S02]  /*1330*/  IMAD.U32 R10, RZ, RZ, UR6 ;  /* 0x00000006ff0a7e24 */ /* 0x000fe4000f8e00ff */
[----:B------:R-:W-:Y:S02]  /*1340*/  IMAD.U32 R6, RZ, RZ, UR4 ;  /* 0x00000004ff067e24 */ /* 0x000fe4000f8e00ff */
[----:B------:R-:W-:-:S02]  /*1350*/  IMAD.U32 R7, RZ, RZ, UR5 ;  /* 0x00000005ff077e24 */ /* 0x000fc4000f8e00ff */
[----:B------:R-:W-:Y:S02]  /*1360*/  IMAD.U32 R11, RZ, RZ, UR7 ;  /* 0x00000007ff0b7e24 */ /* 0x000fe4000f8e00ff */
[----:B------:R-:W-:Y:S02]  /*1370*/  IMAD.MOV.U32 R8, RZ, RZ, 0x1e1 ;  /* 0x000001e1ff087424 */ /* 0x000fe400078e00ff */
[----:B------:R-:W-:Y:S02]  /*1380*/  IMAD.MOV.U32 R12, RZ, RZ, 0x1 ;  /* 0x00000001ff0c7424 */ /* 0x000fe400078e00ff */
[----:B0-----:R-:W-:-:S07]  /*1390*/  IMAD.MOV.U32 R13, RZ, RZ, RZ ;  /* 0x000000ffff0d7224 */ /* 0x001fce00078e00ff */
[----:B------:R-:W-:-:S07]  /*13a0*/  LEPC R20, `(.L_x_13) ;  /* 0x000000001014794e */ /* 0x000fce0000000000 */
[----:B-1---5:R-:W-:Y:S05]  /*13b0*/  CALL.ABS.NOINC R14 ;  /* 0x000000000e007343 */ /* 0x022fea0003c00000 */
.L_x_13:
[----:B------:R-:W-:-:S13]  /*13c0*/  ISETP.NE.AND P0, PT, R82, 0x3, PT ;  /* 0x000000035200780c */ /* 0x000fda0003f05270 */
[----:B------:R-:W-:Y:S05]  /*13d0*/  @!P0 BRA `(.L_x_14) ;  /* 0x0000000000048947 */ /* 0x000fea0003800000 */
[----:B------:R-:W-:Y:S01]  /*13e0*/  BPT.TRAP 0x1 ;  /* 0x000000040000795c */ /* 0x000fe20000300000 */
.L_x_14:
[----:B------:R-:W-:Y:S02]  /*13f0*/  IMAD.U32 R3, RZ, RZ, UR42 ;  /* 0x0000002aff037e24 */ /* 0x000fe4000f8e00ff */
[----:B------:R-:W-:-:S03]  /*1400*/  IMAD.U32 R0, RZ, RZ, UR40 ;  /* 0x00000028ff007e24 */ /* 0x000fc6000f8e00ff */
[----:B------:R-:W-:Y:S02]  /*1410*/  LEA R3, R3, UR46, 0x3 ;  /* 0x0000002e03037c11 */ /* 0x000fe4000f8e18ff */
[----:B------:R-:W-:-:S04]  /*1420*/  SHF.L.U32 R0, R0, 0x1f, RZ ;  /* 0x0000001f00007819 */ /* 0x000fc800000006ff */
[----:B------:R0:W1:Y:S01]  /*1430*/  SYNCS.PHASECHK.TRANS64.TRYWAIT P1, [R3+URZ], R0 ;  /* 0x00000000030075a7 */ /* 0x000062000802017f */
[----:B------:R-:W-:Y:S05]  /*1440*/  @!P0 BRA `(.L_x_15) ;  /* 0x0000000000048947 */ /* 0x000fea0003800000 */
[----:B------:R-:W-:Y:S01]  /*1450*/  BPT.TRAP 0x1 ;  /* 0x000000040000795c */ /* 0x000fe20000300000 */
.L_x_15:
[----:B------:R-:W-:-:S05]  /*1460*/  IMAD.U32 R4, RZ, RZ, UR44 ;  /* 0x0000002cff047e24 */ /* 0x000fca000f8e00ff */
[----:B------:R-:W-:Y:S01]  /*1470*/  ISETP.GE.AND P2, PT, R4, 0x1, PT ;  /* 0x000000010400780c */ /* 0x000fe20003f46270 */
[----:B-1----:R-:W-:-:S12]  /*1480*/  @P1 BRA `(.L_x_16) ;  /* 0x0000000000081947 */ /* 0x002fd80003800000 */
[----:B------:R-:W1:Y:S02]  /*1490*/  SYNCS.PHASECHK.TRANS64.TRYWAIT P1, [R3+URZ], R0 ;  /* 0x00000000030075a7 */ /* 0x000e64000802017f */
[----:B-1----:R-:W-:Y:S05]  /*14a0*/  @!P1 BRA `(.L_x_17) ;  /* 0x0000005800d49947 */ /* 0x002fea0003800000 */
.L_x_16:
[----:B------:R-:W-:Y:S05]  /*14b0*/  WARPSYNC.ALL ;  /* 0x0000000000007948 */ /* 0x000fea0003800000 */
[----:B------:R-:W-:Y:S01]  /*14c0*/  UIADD3 UR4, UR46, 0x20100, URZ ;  /* 0x000201002e047890 */ /* 0x000fe2000fffe03f */
[----:B------:R-:W-:Y:S01]  /*14d0*/  WARPGROUP.ARRIVE ;  /* 0x00000000000079c5 */ /* 0x000fe20000000000 */
[----:B------:R-:W-:Y:S02]  /*14e0*/  ULEA UR5, UR42, UR45, 0xb ;  /* 0x0000002d2a057291 */ /* 0x000fe4000f8e583f */
[----:B------:R-:W-:Y:S01]  /*14f0*/  USHF.R.U32.HI UR4, URZ, 0x4, UR4 ;  /* 0x000000043f047899 */ /* 0x000fe20008011604 */
[----:B------:R-:W-:Y:S01]  /*1500*/  UMOV UR9, 0x40000040 ;  /* 0x4000004000097882 */ /* 0x000fe20000000000 */
[----:B------:R-:W-:-:S02]  /*1510*/  UMOV UR11, 0x40000040 ;  /* 0x40000040000b7882 */ /* 0x000fc40000000000 */
[----:B------:R-:W-:Y:S01]  /*1520*/  ULOP3.LUT UR4, UR4, 0x3fff, URZ, 0xc0, !UPT ;  /* 0x00003fff04047892 */ /* 0x000fe2000f8ec03f */
[----:B------:R-:W-:-:S03]  /*1530*/  UMOV UR8, UR5 ;  /* 0x0000000500087c82 */ /* 0x000fc60008000000 */
[----:B------:R-:W-:-:S04]  /*1540*/  ULOP3.LUT UR4, UR4, 0x10000, URZ, 0xfc, !UPT ;  /* 0x0001000004047892 */ /* 0x000fc8000f8efc3f */
[----:B------:R-:W-:-:S07]  /*1550*/  UIMAD UR6, UR42, 0x600, UR4 ;  /* 0x000006002a0678a4 */ /* 0x000fce000f8e0204 */
[----:B------:R-:W-:Y:S02]  /*1560*/  UMOV UR10, UR6 ;  /* 0x00000006000a7c82 */ /* 0x000fe40008000000 */
[----:B------:R-:W-:Y:S01]  /*1570*/  HGMMA.64x96x16.F32 R24, gdesc[UR8], RZ, !UPT, gsb0 ;  /* 0x01600000081879f0 */ /* 0x000fe2000c0008ff */
[----:B------:R-:W-:Y:S02]  /*1580*/  UIADD3 UR8, UR5, 0x2, URZ ;  /* 0x0000000205087890 */ /* 0x000fe4000fffe03f */
[----:B------:R-:W-:Y:S01]  /*1590*/  UIADD3 UR10, UR6, 0x2, URZ ;  /* 0x00000002060a7890 */ /* 0x000fe2000fffe03f */
[----:B------:R-:W-:Y:S01]  /*15a0*/  UMOV UR9, 0x40000040 ;  /* 0x4000004000097882 */ /* 0x000fe20000000000 */
[----:B------:R-:W-:Y:S01]  /*15b0*/  UMOV UR11, 0x40000040 ;  /* 0x40000040000b7882 */ /* 0x000fe20000000000 */
[----:B------:R-:W-:Y:S02]  /*15c0*/  WARPGROUP.DEPBAR.LE gsb0, 0x0 ;  /* 0x00008000000079c5 */ /* 0x000fe40000010000 */
[----:B------:R-:W-:-:S06]  /*15d0*/  WARPGROUP.ARRIVE ;  /* 0x00000000000079c5 */ /* 0x000fcc0000000000 */
[----:B------:R-:W-:Y:S01]  /*15e0*/  HGMMA.64x96x16.F32 R24, gdesc[UR8], R24, gsb0 ;  /* 0x01600000081879f0 */ /* 0x000fe20008000818 */
        /* <DEDUP_REMOVED lines=41> */
[----:B------:R-:W-:Y:S03]  /*1880*/  HGMMA.64x96x16.F32 R24, gdesc[UR8], R24, gsb0 ;  /* 0x01600000081879f0 */ /* 0x000fe60008000818 */
[----:B------:R-:W-:Y:S02]  /*1890*/  WARPGROUP.DEPBAR.LE gsb0, 0x0 ;  /* 0x00008000000079c5 */ /* 0x000fe40000010000 */
[----:B------:R-:W-:Y:S05]  /*18a0*/  @!P2 BRA `(.L_x_18) ;  /* 0x00000004008ca947 */ /* 0x000fea0003800000 */
[----:B------:R-:W-:Y:S01]  /*18b0*/  UIADD3 UR5, UR42, 0x1, URZ ;  /* 0x000000012a057890 */ /* 0x000fe2000fffe03f */
[----:B01----:R-:W-:-:S03]  /*18c0*/  IMAD.U32 R0, RZ, RZ, UR44 ;  /* 0x0000002cff007e24 */ /* 0x003fc6000f8e00ff */
[----:B------:R-:W-:-:S04]  /*18d0*/  UISETP.NE.AND UP0, UPT, UR5, 0x4, UPT ;  /* 0x000000040500788c */ /* 0x000fc8000bf05270 */
[----:B------:R-:W-:Y:S02]  /*18e0*/  USEL UR6, URZ, 0x1, UP0 ;  /* 0x000000013f067887 */ /* 0x000fe40008000000 */
[----:B------:R-:W-:Y:S02]  /*18f0*/  USEL UR5, UR5, URZ, UP0 ;  /* 0x0000003f05057287 */ /* 0x000fe40008000000 */
[----:B------:R-:W-:-:S06]  /*1900*/  ULOP3.LUT UR6, UR40, UR6, URZ, 0x3c, !UPT ;  /* 0x0000000628067292 */ /* 0x000fcc000f8e3c3f */
[----:B------:R-:W-:Y:S01]  /*1910*/  IMAD.U32 R5, RZ, RZ, UR6 ;  /* 0x00000006ff057e24 */ /* 0x000fe2000f8e00ff */
[----:B------:R-:W-:-:S06]  /*1920*/  UMOV UR6, UR42 ;  /* 0x0000002a00067c82 */ /* 0x000fcc0008000000 */
.L_x_25:
[----:B01----:R-:W-:Y:S05]  /*1930*/  @!P0 BRA `(.L_x_19) ;  /* 0x0000000000048947 */ /* 0x003fea0003800000 */
[----:B------:R-:W-:Y:S01]  /*1940*/  BPT.TRAP 0x1 ;  /* 0x000000040000795c */ /* 0x000fe20000300000 */
.L_x_19:
[----:B------:R-:W0:Y:S01]  /*1950*/  S2UR UR8, SR_CgaCtaId ;  /* 0x00000000000879c3 */ /* 0x000e220000008800 */
[----:B------:R-:W-:Y:S01]  /*1960*/  UMOV UR7, 0x400 ;  /* 0x0000040000077882 */ /* 0x000fe20000000000 */
[----:B------:R-:W-:Y:S01]  /*1970*/  SHF.L.U32 R3, R5, 0x1f, RZ ;  /* 0x0000001f05037819 */ /* 0x000fe200000006ff */
[----:B0-----:R-:W-:-:S04]  /*1980*/  ULEA UR7, UR8, UR7, 0x18 ;  /* 0x0000000708077291 */ /* 0x001fc8000f8ec03f */
[----:B------:R-:W-:-:S09]  /*1990*/  ULEA UR8, UR5, UR7, 0x3 ;  /* 0x0000000705087291 */ /* 0x000fd2000f8e183f */
[----:B------:R0:W1:Y:S01]  /*19a0*/  SYNCS.PHASECHK.TRANS64.TRYWAIT P1, [UR8], R3 ;  /* 0x00000003ff0075a7 */ /* 0x0000620008020148 */
[----:B------:R-:W-:Y:S05]  /*19b0*/  @!P0 BRA `(.L_x_20) ;  /* 0x0000000000048947 */ /* 0x000fea0003800000 */
[----:B------:R-:W-:Y:S01]  /*19c0*/  BPT.TRAP 0x1 ;  /* 0x000000040000795c */ /* 0x000fe20000300000 */
.L_x_20:
[----:B-1----:R-:W-:Y:S05]  /*19d0*/  @P1 BRA `(.L_x_21) ;  /* 0x0000000000081947 */ /* 0x002fea0003800000 */
[----:B------:R-:W1:Y:S02]  /*19e0*/  SYNCS.PHASECHK.TRANS64.TRYWAIT P1, [UR8], R3 ;  /* 0x00000003ff0075a7 */ /* 0x000e640008020148 */
[----:B-1----:R-:W-:Y:S05]  /*19f0*/  @!P1 BRA `(.L_x_22) ;  /* 0x0000005400949947 */ /* 0x002fea0003800000 */
.L_x_21:
[----:B------:R-:W-:Y:S01]  /*1a00*/  ULEA UR12, UR5, UR45, 0xb ;  /* 0x0000002d050c7291 */ /* 0x000fe2000f8e583f */
[----:B------:R-:W-:Y:S01]  /*1a10*/  WARPGROUP.ARRIVE ;  /* 0x00000000000079c5 */ /* 0x000fe20000000000 */
[----:B------:R-:W-:Y:S01]  /*1a20*/  UIMAD UR13, UR5, 0x600, UR4 ;  /* 0x00000600050d78a4 */ /* 0x000fe2000f8e0204 */
[----:B------:R-:W-:Y:S01]  /*1a30*/  UMOV UR9, 0x40000040 ;  /* 0x4000004000097882 */ /* 0x000fe20000000000 */
[----:B------:R-:W-:-:S03]  /*1a40*/  UMOV UR11, 0x40000040 ;  /* 0x40000040000b7882 */ /* 0x000fc60000000000 */
[----:B------:R-:W-:Y:S02]  /*1a50*/  UMOV UR8, UR12 ;  /* 0x0000000c00087c82 */ /* 0x000fe40008000000 */
[----:B------:R-:W-:Y:S02]  /*1a60*/  UMOV UR10, UR13 ;  /* 0x0000000d000a7c82 */ /* 0x000fe40008000000 */
[----:B------:R-:W-:Y:S01]  /*1a70*/  HGMMA.64x96x16.F32 R24, gdesc[UR8], R24, gsb0 ;  /* 0x01600000081879f0 */ /* 0x000fe20008000818 */
[----:B------:R-:W-:Y:S02]  /*1a80*/  UIADD3 UR8, UR12, 0x2, URZ ;  /* 0x000000020c087890 */ /* 0x000fe4000fffe03f */
[----:B------:R-:W-:Y:S01]  /*1a90*/  UIADD3 UR10, UR13, 0x2, URZ ;  /* 0x000000020d0a7890 */ /* 0x000fe2000fffe03f */
[----:B------:R-:W-:Y:S01]  /*1aa0*/  UMOV UR9, 0x40000040 ;  /* 0x4000004000097882 */ /* 0x000fe20000000000 */
[----:B------:R-:W-:Y:S01]  /*1ab0*/  UMOV UR11, 0x40000040 ;  /* 0x40000040000b7882 */ /* 0x000fe20000000000 */
[----:B------:R-:W-:-:S02]  /*1ac0*/  WARPGROUP.DEPBAR.LE gsb0, 0x0 ;  /* 0x00008000000079c5 */ /* 0x000fc40000010000 */
        /* <DEDUP_REMOVED lines=46> */
[----:B------:R-:W-:Y:S01]  /*1db0*/  BPT.TRAP 0x1 ;  /* 0x000000040000795c */ /* 0x000fe20000300000 */
.L_x_23:
[----:B------:R-:W-:Y:S01]  /*1dc0*/  ULEA UR7, UR6, UR7, 0x3 ;  /* 0x0000000706077291 */ /* 0x000fe2000f8e183f */
[----:B------:R-:W-:-:S03]  /*1dd0*/  ISETP.GT.U32.AND P1, PT, R18, 0x1, PT ;  /* 0x000000011200780c */ /* 0x000fc60003f24070 */
[----:B------:R-:W-:-:S04]  /*1de0*/  UIADD3 UR7, UR7, 0x20, URZ ;  /* 0x0000002007077890 */ /* 0x000fc8000fffe03f */
[----:B------:R-:W-:-:S09]  /*1df0*/  UPRMT UR7, URZ, 0x654, UR7 ;  /* 0x000006543f077896 */ /* 0x000fd20008000007 */
[----:B------:R-:W-:Y:S01]  /*1e00*/  SYNCS.ARRIVE.TRANS64.RED.A1T0 RZ, [UR7], RZ ;  /* 0x000000ffffff79a7 */ /* 0x000fe20008100407 */
[----:B------:R-:W-:Y:S05]  /*1e10*/  @P1 BRA `(.L_x_24) ;  /* 0x0000000000041947 */ /* 0x000fea0003800000 */
[----:B------:R-:W-:Y:S01]  /*1e20*/  BPT.TRAP 0x1 ;  /* 0x000000040000795c */ /* 0x000fe20000300000 */
.L_x_24:
[----:B------:R-:W-:Y:S01]  /*1e30*/  UIADD3 UR5, UR5, 0x1, URZ ;  /* 0x0000000105057890 */ /* 0x000fe2000fffe03f */
[C---:B------:R-:W-:Y:S01]  /*1e40*/  ISETP.GT.AND P1, PT, R0.reuse, 0x1, PT ;  /* 0x000000010000780c */ /* 0x040fe20003f24270 */
[----:B------:R-:W-:Y:S01]  /*1e50*/  UIADD3 UR6, UR6, 0x1, URZ ;  /* 0x0000000106067890 */ /* 0x000fe2000fffe03f */
[----:B------:R-:W-:Y:S01]  /*1e60*/  VIADD R0, R0, 0xffffffff ;  /* 0xffffffff00007836 */ /* 0x000fe20000000000 */
[----:B------:R-:W-:Y:S02]  /*1e70*/  UISETP.NE.AND UP0, UPT, UR5, 0x4, UPT ;  /* 0x000000040500788c */ /* 0x000fe4000bf05270 */
[----:B------:R-:W-:Y:S02]  /*1e80*/  UISETP.NE.AND UP1, UPT, UR6, 0x4, UPT ;  /* 0x000000040600788c */ /* 0x000fe4000bf25270 */
[----:B------:R-:W-:Y:S02]  /*1e90*/  USEL UR7, URZ, 0x1, UP0 ;  /* 0x000000013f077887 */ /* 0x000fe40008000000 */
[----:B------:R-:W-:-:S02]  /*1ea0*/  USEL UR5, UR5, URZ, UP0 ;  /* 0x0000003f05057287 */ /* 0x000fc40008000000 */
[----:B------:R-:W-:Y:S02]  /*1eb0*/  USEL UR6, UR6, URZ, UP1 ;  /* 0x0000003f06067287 */ /* 0x000fe40008800000 */
[----:B------:R-:W-:Y:S01]  /*1ec0*/  LOP3.LUT R5, R5, UR7, RZ, 0x3c, !PT ;  /* 0x0000000705057c12 */ /* 0x000fe2000f8e3cff */
[----:B------:R-:W-:Y:S09]  /*1ed0*/  @P1 BRA `(.L_x_25) ;  /* 0xfffffff800941947 */ /* 0x000ff2000383ffff */
.L_x_18:
[----:B01----:R-:W0:Y:S02]  /*1ee0*/  LDC R0, c[0x0][0x28c] ;  /* 0x0000a300ff007b82 */ /* 0x003e240000000800 */
[----:B0-----:R-:W-:-:S13]  /*1ef0*/  ISETP.GE.AND P1, PT, R0, 0x1, PT ;  /* 0x000000010000780c */ /* 0x001fda0003f26270 */
[----:B------:R-:W-:Y:S05]  /*1f00*/  @!P1 BRA `(.L_x_26) ;  /* 0x0000000000389947 */ /* 0x000fea0003800000 */
[----:B------:R-:W-:Y:S05]  /*1f10*/  @!P0 BRA `(.L_x_27) ;  /* 0x0000000000048947 */ /* 0x000fea0003800000 */
[----:B------:R-:W-:Y:S01]  /*1f20*/  BPT.TRAP 0x1 ;  /* 0x000000040000795c */ /* 0x000fe20000300000 */
.L_x_27:
[----:B------:R-:W0:Y:S01]  /*1f30*/  S2UR UR6, SR_CgaCtaId ;  /* 0x00000000000679c3 */ /* 0x000e220000008800 */
[----:B------:R-:W-:Y:S01]  /*1f40*/  UIADD3 UR4, UR44, UR42, URZ ;  /* 0x0000002a2c047290 */ /* 0x000fe2000fffe03f */
[----:B------:R-:W-:Y:S01]  /*1f50*/  ISETP.GT.U32.AND P0, PT, R18, 0x1, PT ;  /* 0x000000011200780c */ /* 0x000fe20003f04070 */
[----:B------:R-:W-:Y:S02]  /*1f60*/  UMOV UR5, 0x400 ;  /* 0x0000040000057882 */ /* 0x000fe40000000000 */
[----:B------:R-:W-:-:S04]  /*1f70*/  USHF.L.U32 UR4, UR4, 0x3, URZ ;  /* 0x0000000304047899 */ /* 0x000fc8000800063f */
[----:B------:R-:W-:Y:S02]  /*1f80*/  ULOP3.LUT UR4, UR4, 0x18, URZ, 0xc0, !UPT ;  /* 0x0000001804047892 */ /* 0x000fe4000f8ec03f */
[----:B0-----:R-:W-:-:S04]  /*1f90*/  ULEA UR5, UR6, UR5, 0x18 ;  /* 0x0000000506057291 */ /* 0x001fc8000f8ec03f */
[----:B------:R-:W-:-:S04]  /*1fa0*/  UIADD3 UR4, UR5, 0x20, UR4 ;  /* 0x0000002005047890 */ /* 0x000fc8000fffe004 */
[----:B------:R-:W-:-:S09]  /*1fb0*/  UPRMT UR4, URZ, 0x654, UR4 ;  /* 0x000006543f047896 */ /* 0x000fd20008000004 */
[----:B------:R-:W-:Y:S01]  /*1fc0*/  SYNCS.ARRIVE.TRANS64.RED.A1T0 RZ, [UR4], RZ ;  /* 0x000000ffffff79a7 */ /* 0x000fe20008100404 */
[----:B------:R-:W-:Y:S05]  /*1fd0*/  @P0 BRA `(.L_x_26) ;  /* 0x0000000000040947 */ /* 0x000fea0003800000 */
[----:B------:R-:W-:Y:S01]  /*1fe0*/  BPT.TRAP 0x1 ;  /* 0x000000040000795c */ /* 0x000fe20000300000 */
.L_x_26:
[----:B------:R-:W-:Y:S01]  /*1ff0*/  IMAD R3, R84, 0x60, RZ ;  /* 0x0000006054037824 */ /* 0x000fe200078e02ff */
[----:B------:R-:W-:Y:S01]  /*2000*/  ULDC UR6, c[0x0][0x288] ;  /* 0x0000a20000067ab9 */ /* 0x000fe20000000800 */
[----:B------:R-:W-:Y:S01]  /*2010*/  SHF.R.S32.HI R13, RZ, 0x1f, R83 ;  /* 0x0000001fff0d7819 */ /* 0x000fe20000011453 */
[----:B------:R-:W-:Y:S01]  /*2020*/  IMAD.SHL.U32 R6, R85, 0x80, RZ ;  /* 0x0000008055067824 */ /* 0x000fe200078e00ff */
[----:B------:R-:W-:Y:S01]  /*2030*/  ULDC.64 UR4, c[0x0][0x5d0] ;  /* 0x0001740000047ab9 */ /* 0x000fe20000000a00 */
[----:B------:R-:W-:Y:S01]  /*2040*/  LOP3.LUT R10, R3, 0x6, R77, 0xf8, !PT ;  /* 0x00000006030a7812 */ /* 0x000fe200078ef84d */
[----:B------:R-:W-:Y:S01]  /*2050*/  IMAD.WIDE R84, R85, 0x80, R22 ;  /* 0x0000008055547825 */ /* 0x000fe200078e0216 */
[----:B------:R-:W-:Y:S01]  /*2060*/  ISETP.GE.AND P0, PT, R3, UR6, PT ;  /* 0x0000000603007c0c */ /* 0x000fe2000bf06270 */
[----:B------:R-:W-:Y:S01]  /*2070*/  ULDC UR6, c[0x0][0x284] ;  /* 0x0000a10000067ab9 */ /* 0x000fe20000000800 */
[----:B------:R-:W-:Y:S01]  /*2080*/  SHF.R.S32.HI R11, RZ, 0x1f, R10 ;  /* 0x0000001fff0b7819 */ /* 0x000fe2000001140a */
[----:B------:R-:W-:Y:S01]  /*2090*/  IMAD R0, R13, UR4, RZ ;  /* 0x000000040d007c24 */ /* 0x000fe2000f8e02ff */
[----:B------:R-:W-:-:S03]  /*20a0*/  ISETP.GE.OR P0, PT, R6, UR6, P0 ;  /* 0x0000000606007c0c */ /* 0x000fc60008706670 */
[C---:B------:R-:W-:Y:S02]  /*20b0*/  IMAD R7, R83.reuse, UR5, R0 ;  /* 0x0000000553077c24 */ /* 0x040fe4000f8e0200 */
[----:B------:R-:W-:Y:S01]  /*20c0*/  IMAD.WIDE.U32 R4, R83, UR4, R10 ;  /* 0x0000000453047c25 */ /* 0x000fe2000f8e000a */
[----:B------:R-:W-:-:S03]  /*20d0*/  ULDC.64 UR4, c[0x0][0x5c8] ;  /* 0x0001720000047ab9 */ /* 0x000fc60000000a00 */
[----:B------:R-:W-:Y:S02]  /*20e0*/  IMAD R9, R85, UR4, RZ ;  /* 0x0000000455097c24 */ /* 0x000fe4000f8e02ff */
[----:B------:R-:W-:Y:S02]  /*20f0*/  IMAD.IADD R5, R5, 0x1, R7 ;  /* 0x0000000105057824 */ /* 0x000fe400078e0207 */
[C---:B------:R-:W-:Y:S02]  /*2100*/  IMAD R9, R84.reuse, UR5, R9 ;  /* 0x0000000554097c24 */ /* 0x040fe4000f8e0209 */
[----:B------:R-:W-:-:S04]  /*2110*/  IMAD.WIDE.U32 R86, R84, UR4, R4 ;  /* 0x0000000454567c25 */ /* 0x000fc8000f8e0004 */
[----:B------:R-:W-:Y:S01]  /*2120*/  IMAD.MOV.U32 R0, RZ, RZ, -0x1 ;  /* 0xffffffffff007424 */ /* 0x000fe200078e00ff */
[----:B------:R-:W-:Y:S06]  /*2130*/  @P0 BRA `(.L_x_28) ;  /* 0x00000030005c0947 */ /* 0x000fec0003800000 */
[----:B-----5:R-:W-:Y:S01]  /*2140*/  FSETP.NEU.AND P0, PT, R72, RZ, PT ;  /* 0x000000ff4800720b */ /* 0x020fe20003f0d000 */
[----:B------:R-:W-:Y:S01]  /*2150*/  IMAD.IADD R4, R76, 0x1, -R3 ;  /* 0x000000014c047824 */ /* 0x000fe200078e0a03 */
[----:B------:R-:W-:Y:S01]  /*2160*/  BSSY B0, `(.L_x_28) ;  /* 0x0000314000007945 */ /* 0x000fe20003800000 */
[----:B------:R-:W-:Y:S02]  /*2170*/  IMAD.IADD R3, R81, 0x1, -R6 ;  /* 0x0000000151037824 */ /* 0x000fe400078e0a06 */
[----:B------:R-:W-:Y:S01]  /*2180*/  IMAD.IADD R97, R87, 0x1, R9 ;  /* 0x0000000157617824 */ /* 0x000fe200078e0209 */
[----:B------:R-:W-:-:S04]  /*2190*/  ISETP.GT.AND P2, PT, R4, RZ, PT ;  /* 0x000000ff0400720c */ /* 0x000fc80003f44270 */
[----:B------:R-:W-:-:S03]  /*21a0*/  ISETP.GT.AND P1, PT, R3, RZ, P2 ;  /* 0x000000ff0300720c */ /* 0x000fc60001724270 */
[----:B------:R-:W-:Y:S10]  /*21b0*/  @!P0 BRA `(.L_x_29) ;  /* 0x0000002000888947 */ /* 0x000ff40003800000 */
[----:B------:R-:W0:Y:S01]  /*21c0*/  LDC.64 R90, c[0x0][0x5b8] ;  /* 0x00016e00ff5a7b82 */ /* 0x000e220000000a00 */
[----:B------:R-:W-:-:S07]  /*21d0*/  ULDC.64 UR4, c[0x0][0x5c0] ;  /* 0x0001700000047ab9 */ /* 0x000fce0000000a00 */
[----:B------:R-:W1:Y:S08]  /*21e0*/  LDC.64 R92, c[0x0][0x5b0] ;  /* 0x00016c00ff5c7b82 */ /* 0x000e700000000a00 */
[----:B------:R-:W2:Y:S01]  /*21f0*/  LDC.64 R94, c[0x0][0x5a8] ;  /* 0x00016a00ff5e7b82 */ /* 0x000ea20000000a00 */
[-C--:B0-----:R-:W-:Y:S02]  /*2200*/  IMAD R6, R13, R90.reuse, RZ ;  /* 0x0000005a0d067224 */ /* 0x081fe400078e02ff */
[----:B------:R-:W-:-:S04]  /*2210*/  IMAD.WIDE.U32 R88, R83, R90, R10 ;  /* 0x0000005a53587225 */ /* 0x000fc800078e000a */
[----:B------:R-:W-:Y:S02]  /*2220*/  IMAD R87, R83, R91, R6 ;  /* 0x0000005b53577224 */ /* 0x000fe400078e0206 */
[-C--:B-1----:R-:W-:Y:S02]  /*2230*/  IMAD R5, R85, R92.reuse, RZ ;  /* 0x0000005c55057224 */ /* 0x082fe400078e02ff */
[----:B------:R-:W-:Y:S02]  /*2240*/  IMAD.IADD R13, R89, 0x1, R87 ;  /* 0x00000001590d7824 */ /* 0x000fe400078e0257 */
[----:B------:R-:W-:Y:S02]  /*2250*/  IMAD.MOV.U32 R12, RZ, RZ, R88 ;  /* 0x000000ffff0c7224 */ /* 0x000fe400078e0058 */
[C---:B------:R-:W-:Y:S02]  /*2260*/  IMAD R91, R84.reuse, R93, R5 ;  /* 0x0000005d545b7224 */ /* 0x040fe400078e0205 */
[----:B------:R-:W-:-:S04]  /*2270*/  IMAD.WIDE.U32 R6, R84, R92, R12 ;  /* 0x0000005c54067225 */ /* 0x000fc800078e000c */
[----:B------:R-:W-:Y:S01]  /*2280*/  IMAD.IADD R5, R7, 0x1, R91 ;  /* 0x0000000107057824 */ /* 0x000fe200078e025b */
[----:B--2---:R-:W-:-:S04]  /*2290*/  LEA R14, P0, R6, R94, 0x1 ;  /* 0x0000005e060e7211 */ /* 0x004fc800078008ff */
[----:B------:R-:W-:-:S05]  /*22a0*/  LEA.HI.X R15, R6, R95, R5, 0x1, P0 ;  /* 0x0000005f060f7211 */ /* 0x000fca00000f0c05 */
[----:B------:R0:W2:Y:S01]  /*22b0*/  @P1 LDG.E.LTC128B.U16 R5, desc[UR36][R14.64] ;  /* 0x000000240e051981 */ /* 0x0000a2000c1e1520 */
[----:B------:R-:W-:Y:S01]  /*22c0*/  LEA R8, P0, R86, UR4, 0x1 ;  /* 0x0000000456087c11 */ /* 0x000fe2000f8008ff */
[----:B------:R-:W-:Y:S01]  /*22d0*/  IMAD.WIDE.U32 R6, R84, R92, R10 ;  /* 0x0000005c54067225 */ /* 0x000fe200078e000a */
[----:B------:R-:W-:Y:S03]  /*22e0*/  BSSY B1, `(.L_x_30) ;  /* 0x0000012000017945 */ /* 0x000fe60003800000 */
[----:B------:R-:W-:Y:S02]  /*22f0*/  IMAD.IADD R7, R91, 0x1, R7 ;  /* 0x000000015b077824 */ /* 0x000fe400078e0207 */
[----:B------:R-:W-:Y:S01]  /*2300*/  IMAD.WIDE.U32 R20, R83, R90, R6 ;  /* 0x0000005a53147225 */ /* 0x000fe200078e0006 */
[----:B0-----:R-:W-:-:S03]  /*2310*/  SHF.L.U64.HI R15, R92, 0x3, R93 ;  /* 0x000000035c0f7819 */ /* 0x001fc6000001025d */
[----:B------:R-:W-:Y:S01]  /*2320*/  IMAD.IADD R7, R87, 0x1, R21 ;  /* 0x0000000157077824 */ /* 0x000fe200078e0215 */
[----:B------:R-:W-:Y:S01]  /*2330*/  LEA R6, P4, R20, R94, 0x1 ;  /* 0x0000005e14067211 */ /* 0x000fe200078808ff */
[----:B------:R-:W-:-:S03]  /*2340*/  IMAD.SHL.U32 R14, R92, 0x8, RZ ;  /* 0x000000085c0e7824 */ /* 0x000fc600078e00ff */
[----:B------:R-:W-:Y:S01]  /*2350*/  LEA.HI.X R7, R20, R95, R7, 0x1, P4 ;  /* 0x0000005f14077211 */ /* 0x000fe200020f0c07 */
[----:B--2---:R-:W-:-:S05]  /*2360*/  HADD2.F32 R9, -RZ, R5.H0_H0 ;  /* 0x20000005ff097230 */ /* 0x004fca0000004100 */
[----:B------:R-:W-:-:S04]  /*2370*/  FMUL R9, R9, R72 ;  /* 0x0000004809097220 */ /* 0x000fc80000400000 */
[----:B------:R-:W-:Y:S01]  /*2380*/  FFMA R24, R24, R19, R9 ;  /* 0x0000001318187223 */ /* 0x000fe20000000009 */
[----:B------:R-:W-:Y:S02]  /*2390*/  LEA.HI.X R9, R86, UR5, R97, 0x1, P0 ;  /* 0x0000000556097c11 */ /* 0x000fe400080f0c61 */
[----:B------:R-:W-:Y:S02]  /*23a0*/  ISETP.GT.AND P0, PT, R4, 0x1, PT ;  /* 0x000000010400780c */ /* 0x000fe40003f04270 */
[----:B------:R-:W-:Y:S02]  /*23b0*/  F2FP.F16.F32.PACK_AB R24, RZ, R24 ;  /* 0x00000018ff18723e */ /* 0x000fe400000000ff */
[----:B------:R-:W-:-:S03]  /*23c0*/  ISETP.GT.AND P3, PT, R3, RZ, P0 ;  /* 0x000000ff0300720c */ /* 0x000fc60000764270 */
[----:B------:R0:W-:Y:S10]  /*23d0*/  @P1 STG.E.U16 desc[UR36][R8.64], R24 ;  /* 0x0000001808001986 */ /* 0x0001f4000c101524 */
[----:B------:R-:W-:Y:S05]  /*23e0*/  @!P3 BRA `(.L_x_31) ;  /* 0x000000000004b947 */ /* 0x000fea0003800000 */
[----:B------:R1:W5:Y:S02]  /*23f0*/  LDG.E.LTC128B.U16 R5, desc[UR36][R6.64+0x2] ;  /* 0x0000022406057981 */ /* 0x000364000c1e1520 */
.L_x_31:
[----:B------:R-:W-:Y:S05]  /*2400*/  BSYNC B1 ;  /* 0x0000000000017941 */ /* 0x000fea0003800000 */
.L_x_30:
[----:B-----5:R-:W-:Y:S01]  /*2410*/  HADD2.F32 R85, -RZ, R5.H0_H0 ;  /* 0x20000005ff557230 */ /* 0x020fe20000004100 */
[----:B------:R-:W-:Y:S01]  /*2420*/  ISETP.GT.AND P2, PT, R3, 0x8, P2 ;  /* 0x000000080300780c */ /* 0x000fe20001744270 */
[----:B------:R-:W-:Y:S01]  /*2430*/  IMAD.WIDE.U32 R20, R84, R92, R14 ;  /* 0x0000005c54147225 */ /* 0x000fe200078e000e */
[----:B0-----:R-:W-:-:S03]  /*2440*/  PRMT R24, R5, 0x7610, R24 ;  /* 0x0000761005187816 */ /* 0x001fc60000000018 */
[----:B------:R-:W-:Y:S01]  /*2450*/  FMUL R12, R85, R72 ;  /* 0x00000048550c7220 */ /* 0x000fe20000400000 */
[----:B------:R-:W-:Y:S01]  /*2460*/  IMAD.IADD R91, R91, 0x1, R21 ;  /* 0x000000015b5b7824 */ /* 0x000fe200078e0215 */
[----:B------:R-:W-:Y:S02]  /*2470*/  IADD3 R88, P1, R88, R20, RZ ;  /* 0x0000001458587210 */ /* 0x000fe40007f3e0ff */
[----:B------:R-:W-:-:S03]  /*2480*/  FFMA R12, R25, R19, R12 ;  /* 0x00000013190c7223 */ /* 0x000fc6000000000c */
[----:B------:R-:W-:Y:S01]  /*2490*/  IMAD.X R13, R91, 0x1, R13, P1 ;  /* 0x000000015b0d7824 */ /* 0x000fe200008e060d */
[C---:B------:R-:W-:Y:S02]  /*24a0*/  LEA R14, P1, R88.reuse, R94, 0x1 ;  /* 0x0000005e580e7211 */ /* 0x040fe400078208ff */
[----:B------:R-:W-:Y:S02]  /*24b0*/  F2FP.F16.F32.PACK_AB R12, RZ, R12 ;  /* 0x0000000cff0c723e */ /* 0x000fe400000000ff */
[----:B------:R-:W-:Y:S02]  /*24c0*/  LEA.HI.X R15, R88, R95, R13, 0x1, P1 ;  /* 0x0000005f580f7211 */ /* 0x000fe400008f0c0d */
[----:B------:R-:W-:-:S05]  /*24d0*/  PRMT R21, R12, 0x7610, R21 ;  /* 0x000076100c157816 */ /* 0x000fca0000000015 */
[----:B------:R0:W-:Y:S04]  /*24e0*/  @P3 STG.E.U16 desc[UR36][R8.64+0x2], R21 ;  /* 0x0000021508003986 */ /* 0x0001e8000c101524 */
[----:B------:R-:W2:Y:S01]  /*24f0*/  @P2 LDG.E.LTC128B.U16 R24, desc[UR36][R14.64] ;  /* 0x000000240e182981 */ /* 0x000ea2000c1e1520 */
[----:B------:R-:W-:Y:S01]  /*2500*/  IADD3 R20, P1, R10, R20, RZ ;  /* 0x000000140a147210 */ /* 0x000fe20007f3e0ff */
[----:B------:R-:W-:Y:S01]  /*2510*/  BSSY B1, `(.L_x_32) ;  /* 0x0000011000017945 */ /* 0x000fe20003800000 */
[----:B------:R-:W-:Y:S02]  /*2520*/  SHF.L.U64.HI R13, R73, 0x1, R74 ;  /* 0x00000001490d7819 */ /* 0x000fe4000001024a */
[----:B------:R-:W-:Y:S01]  /*2530*/  ISETP.GT.AND P0, PT, R3, 0x8, P0 ;  /* 0x000000080300780c */ /* 0x000fe20000704270 */
[----:B0-----:R-:W-:Y:S01]  /*2540*/  IMAD.X R21, R11, 0x1, R91, P1 ;  /* 0x000000010b157824 */ /* 0x001fe200008e065b */
[----:B------:R-:W-:Y:S01]  /*2550*/  LEA R12, P1, R73, R8, 0x1 ;  /* 0x00000008490c7211 */ /* 0x000fe200078208ff */
[----:B------:R-:W-:-:S04]  /*2560*/  IMAD.WIDE.U32 R20, R83, R90, R20 ;  /* 0x0000005a53147225 */ /* 0x000fc800078e0014 */
[----:B------:R-:W-:Y:S01]  /*2570*/  IMAD.X R13, R13, 0x1, R9, P1 ;  /* 0x000000010d0d7824 */ /* 0x000fe200008e0609 */
[----:B------:R-:W-:Y:S01]  /*2580*/  LEA R10, P3, R20, R94, 0x1 ;  /* 0x0000005e140a7211 */ /* 0x000fe200078608ff */
[----:B------:R-:W-:-:S05]  /*2590*/  IMAD.IADD R11, R87, 0x1, R21 ;  /* 0x00000001570b7824 */ /* 0x000fca00078e0215 */
[----:B------:R-:W-:Y:S01]  /*25a0*/  LEA.HI.X R11, R20, R95, R11, 0x1, P3 ;  /* 0x0000005f140b7211 */ /* 0x000fe200018f0c0b */
[----:B--2---:R-:W-:-:S05]  /*25b0*/  HADD2.F32 R5, -RZ, R24.H0_H0 ;  /* 0x20000018ff057230 */ /* 0x004fca0000004100 */
[----:B------:R-:W-:-:S04]  /*25c0*/  FMUL R5, R5, R72 ;  /* 0x0000004805057220 */ /* 0x000fc80000400000 */
[----:B------:R-:W-:-:S05]  /*25d0*/  FFMA R5, R26, R19, R5 ;  /* 0x000000131a057223 */ /* 0x000fca0000000005 */
[----:B------:R-:W-:-:S05]  /*25e0*/  F2FP.F16.F32.PACK_AB R5, RZ, R5 ;  /* 0x00000005ff05723e */ /* 0x000fca00000000ff */
[----:B------:R0:W-:Y:S01]  /*25f0*/  @P2 STG.E.U16 desc[UR36][R12.64], R5 ;  /* 0x000000050c002986 */ /* 0x0001e2000c101524 */
[----:B------:R-:W-:Y:S05]  /*2600*/  @!P0 BRA `(.L_x_33) ;  /* 0x0000000000048947 */ /* 0x000fea0003800000 */
[----:B------:R2:W5:Y:S02]  /*2610*/  LDG.E.LTC128B.U16 R24, desc[UR36][R10.64+0x2] ;  /* 0x000002240a187981 */ /* 0x000564000c1e1520 */
.L_x_33:
[----:B------:R-:W-:Y:S05]  /*2620*/  BSYNC B1 ;  /* 0x0000000000017941 */ /* 0x000fea0003800000 */
.L_x_32:
[----:B0----5:R-:W-:Y:S01]  /*2630*/  HADD2.F32 R5, -RZ, R24.H0_H0 ;  /* 0x20000018ff057230 */ /* 0x021fe20000004100 */
[----:B------:R-:W-:Y:S01]  /*2640*/  ISETP.GT.AND P1, PT, R4, 0x8, PT ;  /* 0x000000080400780c */ /* 0x000fe20003f24270 */
[----:B------:R-:W-:Y:S03]  /*2650*/  BSSY B1, `(.L_x_34) ;  /* 0x0000008000017945 */ /* 0x000fe60003800000 */
[----:B------:R-:W-:Y:S01]  /*2660*/  FMUL R14, R5, R72 ;  /* 0x00000048050e7220 */ /* 0x000fe20000400000 */
[----:B------:R-:W-:-:S03]  /*2670*/  ISETP.GT.AND P2, PT, R3, RZ, P1 ;  /* 0x000000ff0300720c */ /* 0x000fc60000f44270 */
[----:B------:R-:W-:-:S05]  /*2680*/  FFMA R14, R27, R19, R14 ;  /* 0x000000131b0e7223 */ /* 0x000fca000000000e */
[----:B------:R-:W-:-:S05]  /*2690*/  F2FP.F16.F32.PACK_AB R14, RZ, R14 ;  /* 0x0000000eff0e723e */ /* 0x000fca00000000ff */
[----:B------:R0:W-:Y:S01]  /*26a0*/  @P0 STG.E.U16 desc[UR36][R12.64+0x2], R14 ;  /* 0x0000020e0c000986 */ /* 0x0001e2000c101524 */
[----:B------:R-:W-:Y:S05]  /*26b0*/  @!P2 BRA `(.L_x_35) ;  /* 0x000000000004a947 */ /* 0x000fea0003800000 */
[----:B------:R3:W5:Y:S02]  /*26c0*/  LDG.E.LTC128B.U16 R24, desc[UR36][R6.64+0x10] ;  /* 0x0000102406187981 */ /* 0x000764000c1e1520 */
.L_x_35:
[----:B------:R-:W-:Y:S05]  /*26d0*/  BSYNC B1 ;  /* 0x0000000000017941 */ /* 0x000fea0003800000 */
.L_x_34:
[----:B-----5:R-:W-:Y:S01]  /*26e0*/  HADD2.F32 R5, -RZ, R24.H0_H0 ;  /* 0x20000018ff057230 */ /* 0x020fe20000004100 */
        /* <DEDUP_REMOVED lines=9> */
.L_x_37:
[----:B------:R-:W-:Y:S05]  /*2780*/  BSYNC B1 ;  /* 0x0000000000017941 */ /* 0x000fea0003800000 */
.L_x_36:
[----:B----45:R-:W-:Y:S01]  /*2790*/  HADD2.F32 R5, -RZ, R24.H0_H0 ;  /* 0x20000018ff057230 */ /* 0x030fe20000004100 */
[----:B------:R-:W-:Y:S01]  /*27a0*/  ISETP.GT.AND P1, PT, R3, 0x8, P1 ;  /* 0x000000080300780c */ /* 0x000fe20000f24270 */
[----:B------:R-:W-:Y:S03]  /*27b0*/  BSSY B1, `(.L_x_38) ;  /* 0x0000007000017945 */ /* 0x000fe60003800000 */
[----:B0-----:R-:W-:-:S04]  /*27c0*/  FMUL R14, R5, R72 ;  /* 0x00000048050e7220 */ /* 0x001fc80000400000 */
[----:B------:R-:W-:-:S05]  /*27d0*/  FFMA R14, R29, R19, R14 ;  /* 0x000000131d0e7223 */ /* 0x000fca000000000e */
[----:B------:R-:W-:-:S05]  /*27e0*/  F2FP.F16.F32.PACK_AB R14, RZ, R14 ;  /* 0x0000000eff0e723e */ /* 0x000fca00000000ff */
[----:B------:R0:W-:Y:S01]  /*27f0*/  @P3 STG.E.U16 desc[UR36][R8.64+0x12], R14 ;  /* 0x0000120e08003986 */ /* 0x0001e2000c101524 */
[----:B------:R-:W-:Y:S05]  /*2800*/  @!P1 BRA `(.L_x_39) ;  /* 0x0000000000049947 */ /* 0x000fea0003800000 */
[----:B------:R4:W5:Y:S02]  /*2810*/  LDG.E.LTC128B.U16 R24, desc[UR36][R10.64+0x10] ;  /* 0x000010240a187981 */ /* 0x000964000c1e1520 */
.L_x_39:
[----:B------:R-:W-:Y:S05]  /*2820*/  BSYNC B1 ;  /* 0x0000000000017941 */ /* 0x000fea0003800000 */
.L_x_38:
[----:B-----5:R-:W-:Y:S01]  /*2830*/  HADD2.F32 R5, -RZ, R24.H0_H0 ;  /* 0x20000018ff057230 */ /* 0x020fe20000004100 */
[----:B------:R-:W-:Y:S01]  /*2840*/  ISETP.GT.AND P0, PT, R3, 0x8, P0 ;  /* 0x000000080300780c */ /* 0x000fe20000704270 */
[----:B------:R-:W-:Y:S03]  /*2850*/  BSSY B1, `(.L_x_40) ;  /* 0x0000007000017945 */ /* 0x000fe60003800000 */
[----:B------:R-:W-:-:S04]  /*2860*/  FMUL R5, R5, R72 ;  /* 0x0000004805057220 */ /* 0x000fc80000400000 */
[----:B------:R-:W-:-:S05]  /*2870*/  FFMA R5, R30, R19, R5 ;  /* 0x000000131e057223 */ /* 0x000fca0000000005 */
[----:B------:R-:W-:-:S05]  /*2880*/  F2FP.F16.F32.PACK_AB R5, RZ, R5 ;  /* 0x00000005ff05723e */ /* 0x000fca00000000ff */
[----:B------:R0:W-:Y:S01]  /*2890*/  @P1 STG.E.U16 desc[UR36][R12.64+0x10], R5 ;  /* 0x000010050c001986 */ /* 0x0001e2000c101524 */
[----:B------:R-:W-:Y:S05]  /*28a0*/  @!P0 BRA `(.L_x_41) ;  /* 0x0000000000048947 */ /* 0x000fea0003800000 */
[----:B------:R0:W5:Y:S02]  /*28b0*/  LDG.E.LTC128B.U16 R24, desc[UR36][R10.64+0x12] ;  /* 0x000012240a187981 */ /* 0x000164000c1e1520 */
.L_x_41:
[----:B------:R-:W-:Y:S05]  /*28c0*/  BSYNC B1 ;  /* 0x0000000000017941 */ /* 0x000fea0003800000 */
.L_x_40:
        /* <DEDUP_REMOVED lines=10> */
.L_x_43:
[----:B------:R-:W-:Y:S05]  /*2970*/  BSYNC B1 ;  /* 0x0000000000017941 */ /* 0x000fea0003800000 */
.L_x_42:
        /* <DEDUP_REMOVED lines=10> */
.L_x_45:
[----:B------:R-:W-:Y:S05]  /*2a20*/  BSYNC B1 ;  /* 0x0000000000017941 */ /* 0x000fea0003800000 */
.L_x_44:
[----:B0----5:R-:W-:Y:S01]  /*2a30*/  HADD2.F32 R5, -RZ, R24.H0_H0 ;  /* 0x20000018ff057230 */ /* 0x021fe20000004100 */
        /* <DEDUP_REMOVED lines=8> */
.L_x_47:
[----:B------:R-:W-:Y:S05]  /*2ac0*/  BSYNC B1 ;  /* 0x0000000000017941 */ /* 0x000fea0003800000 */
.L_x_46:
        /* <DEDUP_REMOVED lines=9> */
.L_x_49:
[----:B------:R-:W-:Y:S05]  /*2b60*/  BSYNC B1 ;  /* 0x0000000000017941 */ /* 0x000fea0003800000 */
.L_x_48:
        /* <DEDUP_REMOVED lines=10> */
.L_x_51:
[----:B------:R-:W-:Y:S05]  /*2c10*/  BSYNC B1 ;  /* 0x0000000000017941 */ /* 0x000fea0003800000 */
.L_x_50:
        /* <DEDUP_REMOVED lines=10> */
.L_x_53:
[----:B------:R-:W-:Y:S05]  /*2cc0*/  BSYNC B1 ;  /* 0x0000000000017941 */ /* 0x000fea0003800000 */
.L_x_52:
        /* <DEDUP_REMOVED lines=9> */
.L_x_55:
[----:B------:R-:W-:Y:S05]  /*2d60*/  BSYNC B1 ;  /* 0x0000000000017941 */ /* 0x000fea0003800000 */
.L_x_54:
        /* <DEDUP_REMOVED lines=9> */
.L_x_57:
[----:B------:R-:W-:Y:S05]  /*2e00*/  BSYNC B1 ;  /* 0x0000000000017941 */ /* 0x000fea0003800000 */
.L_x_56:
        /* <DEDUP_REMOVED lines=10> */
.L_x_59:
[----:B------:R-:W-:Y:S05]  /*2eb0*/  BSYNC B1 ;  /* 0x0000000000017941 */ /* 0x000fea0003800000 */
.L_x_58:
        /* <DEDUP_REMOVED lines=10> */
.L_x_61:
[----:B------:R-:W-:Y:S05]  /*2f60*/  BSYNC B1 ;  /* 0x0000000000017941 */ /* 0x000fea0003800000 */
.L_x_60:
        /* <DEDUP_REMOVED lines=9> */
.L_x_63:
[----:B------:R-:W-:Y:S05]  /*3000*/  BSYNC B1 ;  /* 0x0000000000017941 */ /* 0x000fea0003800000 */
.L_x_62:
        /* <DEDUP_REMOVED lines=9> */
.L_x_65:
[----:B------:R-:W-:Y:S05]  /*30a0*/  BSYNC B1 ;  /* 0x0000000000017941 */ /* 0x000fea0003800000 */
.L_x_64:
        /* <DEDUP_REMOVED lines=10> */
.L_x_67:
[----:B------:R-:W-:Y:S05]  /*3150*/  BSYNC B1 ;  /* 0x0000000000017941 */ /* 0x000fea0003800000 */
.L_x_66:
        /* <DEDUP_REMOVED lines=10> */
.L_x_69:
[----:B------:R-:W-:Y:S05]  /*3200*/  BSYNC B1 ;  /* 0x0000000000017941 */ /* 0x000fea0003800000 */
.L_x_68:
        /* <DEDUP_REMOVED lines=9> */
.L_x_71:
[----:B------:R-:W-:Y:S05]  /*32a0*/  BSYNC B1 ;  /* 0x0000000000017941 */ /* 0x000fea0003800000 */
.L_x_70:
        /* <DEDUP_REMOVED lines=9> */
.L_x_73:
[----:B------:R-:W-:Y:S05]  /*3340*/  BSYNC B1 ;  /* 0x0000000000017941 */ /* 0x000fea0003800000 */
.L_x_72:
        /* <DEDUP_REMOVED lines=10> */
.L_x_75:
[----:B------:R-:W-:Y:S05]  /*33f0*/  BSYNC B1 ;  /* 0x0000000000017941 */ /* 0x000fea0003800000 */
.L_x_74:
        /* <DEDUP_REMOVED lines=10> */
.L_x_77:
[----:B------:R-:W-:Y:S05]  /*34a0*/  BSYNC B1 ;  /* 0x0000000000017941 */ /* 0x000fea0003800000 */
.L_x_76:
        /* <DEDUP_REMOVED lines=9> */
.L_x_79:
[----:B------:R-:W-:Y:S05]  /*3540*/  BSYNC B1 ;  /* 0x0000000000017941 */ /* 0x000fea0003800000 */
.L_x_78:
        /* <DEDUP_REMOVED lines=9> */
.L_x_81:
[----:B------:R-:W-:Y:S05]  /*35e0*/  BSYNC B1 ;  /* 0x0000000000017941 */ /* 0x000fea0003800000 */
.L_x_80:
        /* <DEDUP_REMOVED lines=10> */
.L_x_83:
[----:B------:R-:W-:Y:S05]  /*3690*/  BSYNC B1 ;  /* 0x0000000000017941 */ /* 0x000fea0003800000 */
.L_x_82:
        /* <DEDUP_REMOVED lines=10> */
.L_x_85:
[----:B------:R-:W-:Y:S05]  /*3740*/  BSYNC B1 ;  /* 0x0000000000017941 */ /* 0x000fea0003800000 */
.L_x_84:
        /* <DEDUP_REMOVED lines=9> */
.L_x_87:
[----:B------:R-:W-:Y:S05]  /*37e0*/  BSYNC B1 ;  /* 0x0000000000017941 */ /* 0x000fea0003800000 */
.L_x_86:
        /* <DEDUP_REMOVED lines=9> */
.L_x_89:
[----:B------:R-:W-:Y:S05]  /*3880*/  BSYNC B1 ;  /* 0x0000000000017941 */ /* 0x000fea0003800000 */
.L_x_88:
        /* <DEDUP_REMOVED lines=10> */
.L_x_91:
[----:B------:R-:W-:Y:S05]  /*3930*/  BSYNC B1 ;  /* 0x0000000000017941 */ /* 0x000fea0003800000 */
.L_x_90:
        /* <DEDUP_REMOVED lines=10> */
.L_x_93:
[----:B------:R-:W-:Y:S05]  /*39e0*/  BSYNC B1 ;  /* 0x0000000000017941 */ /* 0x000fea0003800000 */
.L_x_92:
        /* <DEDUP_REMOVED lines=9> */
.L_x_95:
[----:B------:R-:W-:Y:S05]  /*3a80*/  BSYNC B1 ;  /* 0x0000000000017941 */ /* 0x000fea0003800000 */
.L_x_94:
        /* <DEDUP_REMOVED lines=9> */
.L_x_97:
[----:B------:R-:W-:Y:S05]  /*3b20*/  BSYNC B1 ;  /* 0x0000000000017941 */ /* 0x000fea0003800000 */
.L_x_96:
        /* <DEDUP_REMOVED lines=10> */
.L_x_99:
[----:B------:R-:W-:Y:S05]  /*3bd0*/  BSYNC B1 ;  /* 0x0000000000017941 */ /* 0x000fea0003800000 */
.L_x_98:
        /* <DEDUP_REMOVED lines=10> */
.L_x_101:
[----:B------:R-:W-:Y:S05]  /*3c80*/  BSYNC B1 ;  /* 0x0000000000017941 */ /* 0x000fea0003800000 */
.L_x_100:
        /* <DEDUP_REMOVED lines=9> */
.L_x_103:
[----:B------:R-:W-:Y:S05]  /*3d20*/  BSYNC B1 ;  /* 0x0000000000017941 */ /* 0x000fea0003800000 */
.L_x_102:
        /* <DEDUP_REMOVED lines=9> */
.L_x_105:
[----:B------:R-:W-:Y:S05]  /*3dc0*/  BSYNC B1 ;  /* 0x0000000000017941 */ /* 0x000fea0003800000 */
.L_x_104:
        /* <DEDUP_REMOVED lines=10> */
.L_x_107:
[----:B------:R-:W-:Y:S05]  /*3e70*/  BSYNC B1 ;  /* 0x0000000000017941 */ /* 0x000fea0003800000 */
.L_x_106:
        /* <DEDUP_REMOVED lines=10> */
.L_x_109:
[----:B------:R-:W-:Y:S05]  /*3f20*/  BSYNC B1 ;  /* 0x0000000000017941 */ /* 0x000fea0003800000 */
.L_x_108:
        /* <DEDUP_REMOVED lines=9> */
.L_x_111:
[----:B------:R-:W-:Y:S05]  /*3fc0*/  BSYNC B1 ;  /* 0x0000000000017941 */ /* 0x000fea0003800000 */
.L_x_110:
        /* <DEDUP_REMOVED lines=9> */
.L_x_113:
[----:B------:R-:W-:Y:S05]  /*4060*/  BSYNC B1 ;  /* 0x0000000000017941 */ /* 0x000fea0003800000 */
.L_x_112:
        /* <DEDUP_REMOVED lines=10> */
.L_x_115:
[----:B------:R-:W-:Y:S05]  /*4110*/  BSYNC B1 ;  /* 0x0000000000017941 */ /* 0x000fea0003800000 */
.L_x_114:
[----:B-----5:R-:W-:Y:S01]  /*4120*/  HADD2.F32 R5, -RZ, R24.H0_H0 ;  /* 0x20000018ff057230 */ /* 0x020fe20000004100 */
[----:B------:R-:W-:Y:S01]  /*4130*/  ISETP.GT.AND P0, PT, R4, 0x59, PT ;  /* 0x000000590400780c */ /* 0x000fe20003f04270 */
[----:B------:R-:W-:Y:S01]  /*4140*/  @P2 IMAD.MOV.U32 R4, RZ, RZ, R8 ;  /* 0x000000ffff042224 */ /* 0x000fe200078e0008 */
[----:B------:R-:W-:Y:S02]  /*4150*/  BSSY B1, `(.L_x_116) ;  /* 0x000000a000017945 */ /* 0x000fe40003800000 */
[----:B------:R-:W-:Y:S01]  /*4160*/  FMUL R5, R5, R72 ;  /* 0x0000004805057220 */ /* 0x000fe20000400000 */
[----:B------:R-:W-:-:S03]  /*4170*/  ISETP.GT.AND P3, PT, R3, RZ, P0 ;  /* 0x000000ff0300720c */ /* 0x000fc60000764270 */
[----:B------:R-:W-:-:S05]  /*4180*/  FFMA R5, R68, R19, R5 ;  /* 0x0000001344057223 */ /* 0x000fca0000000005 */
[----:B------:R-:W-:-:S04]  /*4190*/  F2FP.F16.F32.PACK_AB R5, RZ, R5 ;  /* 0x00000005ff05723e */ /* 0x000fc800000000ff */
[----:B0-----:R-:W-:Y:S01]  /*41a0*/  PRMT R14, R5, 0x7610, R14 ;  /* 0x00007610050e7816 */ /* 0x001fe2000000000e */
[----:B------:R-:W-:-:S05]  /*41b0*/  @P2 IMAD.MOV.U32 R5, RZ, RZ, R9 ;  /* 0x000000ffff052224 */ /* 0x000fca00078e0009 */
[----:B------:R0:W-:Y:S01]  /*41c0*/  @P2 STG.E.U16 desc[UR36][R4.64+0xb0], R14 ;  /* 0x0000b00e04002986 */ /* 0x0001e2000c101524 */
[----:B------:R-:W-:Y:S05]  /*41d0*/  @!P3 BRA `(.L_x_117) ;  /* 0x000000000004b947 */ /* 0x000fea0003800000 */
[----:B------:R0:W5:Y:S02]  /*41e0*/  LDG.E.LTC128B.U16 R24, desc[UR36][R6.64+0xb2] ;  /* 0x0000b22406187981 */ /* 0x000164000c1e1520 */
.L_x_117:
[----:B------:R-:W-:Y:S05]  /*41f0*/  BSYNC B1 ;  /* 0x0000000000017941 */ /* 0x000fea0003800000 */
.L_x_116:
        /* <DEDUP_REMOVED lines=9> */
.L_x_119:
[----:B------:R-:W-:Y:S05]  /*4290*/  BSYNC B1 ;  /* 0x0000000000017941 */ /* 0x000fea0003800000 */
.L_x_118:
[----:B-----5:R-:W-:Y:S01]  /*42a0*/  HADD2.F32 R5, -RZ, R24.H0_H0 ;  /* 0x20000018ff057230 */ /* 0x020fe20000004100 */
[----:B------:R-:W-:Y:S01]  /*42b0*/  ISETP.GT.AND P0, PT, R3, 0x8, P0 ;  /* 0x000000080300780c */ /* 0x000fe20000704270 */
[----:B0-----:R-:W-:Y:S01]  /*42c0*/  @P1 IMAD.MOV.U32 R4, RZ, RZ, R12 ;  /* 0x000000ffff041224 */ /* 0x001fe200078e000c */
[----:B------:R-:W-:Y:S02]  /*42d0*/  BSSY B1, `(.L_x_120) ;  /* 0x0000009000017945 */ /* 0x000fe40003800000 */
[----:B------:R-:W-:-:S04]  /*42e0*/  FMUL R5, R5, R72 ;  /* 0x0000004805057220 */ /* 0x000fc80000400000 */
[----:B------:R-:W-:-:S05]  /*42f0*/  FFMA R5, R70, R19, R5 ;  /* 0x0000001346057223 */ /* 0x000fca0000000005 */
[----:B------:R-:W-:-:S04]  /*4300*/  F2FP.F16.F32.PACK_AB R5, RZ, R5 ;  /* 0x00000005ff05723e */ /* 0x000fc800000000ff */
[----:B-1-3--:R-:W-:Y:S01]  /*4310*/  PRMT R6, R5, 0x7610, R6 ;  /* 0x0000761005067816 */ /* 0x00afe20000000006 */
[----:B------:R-:W-:-:S05]  /*4320*/  @P1 IMAD.MOV.U32 R5, RZ, RZ, R13 ;  /* 0x000000ffff051224 */ /* 0x000fca00078e000d */
[----:B------:R0:W-:Y:S01]  /*4330*/  @P1 STG.E.U16 desc[UR36][R4.64+0xb0], R6 ;  /* 0x0000b00604001986 */ /* 0x0001e2000c101524 */
[----:B------:R-:W-:Y:S05]  /*4340*/  @!P0 BRA `(.L_x_121) ;  /* 0x0000000000048947 */ /* 0x000fea0003800000 */
[----:B------:R1:W5:Y:S02]  /*4350*/  LDG.E.LTC128B.U16 R24, desc[UR36][R10.64+0xb2] ;  /* 0x0000b2240a187981 */ /* 0x000364000c1e1520 */
.L_x_121:
[----:B------:R-:W-:Y:S05]  /*4360*/  BSYNC B1 ;  /* 0x0000000000017941 */ /* 0x000fea0003800000 */
.L_x_120:
[----:B------:R-:W-:Y:S05]  /*4370*/  @!P0 BRA `(.L_x_122) ;  /* 0x0000000c00c88947 */ /* 0x000fea0003800000 */
[----:B-----5:R-:W-:-:S05]  /*4380*/  HADD2.F32 R3, -RZ, R24.H0_H0 ;  /* 0x20000018ff037230 */ /* 0x020fca0000004100 */
[----:B0-----:R-:W-:-:S04]  /*4390*/  FMUL R4, R3, R72 ;  /* 0x0000004803047220 */ /* 0x001fc80000400000 */
[----:B------:R-:W-:-:S05]  /*43a0*/  FFMA R4, R71, R19, R4 ;  /* 0x0000001347047223 */ /* 0x000fca0000000004 */
[----:B------:R-:W-:-:S05]  /*43b0*/  F2FP.F16.F32.PACK_AB R4, RZ, R4 ;  /* 0x00000004ff04723e */ /* 0x000fca00000000ff */
[----:B------:R3:W-:Y:S01]  /*43c0*/  STG.E.U16 desc[UR36][R12.64+0xb2], R4 ;  /* 0x0000b2040c007986 */ /* 0x0007e2000c101524 */
[----:B------:R-:W-:Y:S05]  /*43d0*/  BRA `(.L_x_122) ;  /* 0x0000000c00b07947 */ /* 0x000fea0003800000 */
.L_x_29:
[----:B------:R-:W-:Y:S01]  /*43e0*/  ISETP.GT.AND P3, PT, R4, 0x1, PT ;  /* 0x000000010400780c */ /* 0x000fe20003f64270 */
[----:B------:R-:W-:Y:S01]  /*43f0*/  ULDC.64 UR4, c[0x0][0x5c0] ;  /* 0x0001700000047ab9 */ /* 0x000fe20000000a00 */
[-C--:B------:R-:W-:Y:S01]  /*4400*/  FMUL R24, R24, R19.reuse ;  /* 0x0000001318187220 */ /* 0x080fe20000400000 */
[----:B------:R-:W-:Y:S01]  /*4410*/  LEA R6, P4, R86, UR4, 0x1 ;  /* 0x0000000456067c11 */ /* 0x000fe2000f8808ff */
[-C--:B------:R-:W-:Y:S01]  /*4420*/  FMUL R25, R25, R19.reuse ;  /* 0x0000001319197220 */ /* 0x080fe20000400000 */
[----:B------:R-:W-:Y:S01]  /*4430*/  ISETP.GT.AND P0, PT, R3, RZ, P3 ;  /* 0x000000ff0300720c */ /* 0x000fe20001f04270 */
[-C--:B------:R-:W-:Y:S01]  /*4440*/  FMUL R26, R26, R19.reuse ;  /* 0x000000131a1a7220 */ /* 0x080fe20000400000 */
[----:B------:R-:W-:Y:S01]  /*4450*/  F2FP.F16.F32.PACK_AB R24, RZ, R24 ;  /* 0x00000018ff18723e */ /* 0x000fe200000000ff */
[-C--:B------:R-:W-:Y:S01]  /*4460*/  FMUL R27, R27, R19.reuse ;  /* 0x000000131b1b7220 */ /* 0x080fe20000400000 */
[----:B------:R-:W-:Y:S01]  /*4470*/  LEA.HI.X R7, R86, UR5, R97, 0x1, P4 ;  /* 0x0000000556077c11 */ /* 0x000fe2000a0f0c61 */
[----:B------:R-:W-:Y:S01]  /*4480*/  FMUL R28, R28, R19 ;  /* 0x000000131c1c7220 */ /* 0x000fe20000400000 */
[----:B------:R-:W-:Y:S01]  /*4490*/  F2FP.F16.F32.PACK_AB R25, RZ, R25 ;  /* 0x00000019ff19723e */ /* 0x000fe200000000ff */
[-C--:B------:R-:W-:Y:S01]  /*44a0*/  FMUL R29, R29, R19.reuse ;  /* 0x000000131d1d7220 */ /* 0x080fe20000400000 */
[----:B------:R-:W-:Y:S01]  /*44b0*/  ISETP.GT.AND P2, PT, R3, 0x8, P2 ;  /* 0x000000080300780c */ /* 0x000fe20001744270 */
[----:B------:R-:W-:Y:S01]  /*44c0*/  @P1 STG.E.U16 desc[UR36][R6.64], R24 ;  /* 0x0000001806001986 */ /* 0x000fe2000c101524 */
[----:B------:R-:W-:Y:S01]  /*44d0*/  ISETP.GT.AND P1, PT, R4, 0x8, PT ;  /* 0x000000080400780c */ /* 0x000fe20003f24270 */
[-C--:B------:R-:W-:Y:S01]  /*44e0*/  FMUL R30, R30, R19.reuse ;  /* 0x000000131e1e7220 */ /* 0x080fe20000400000 */
[C---:B------:R-:W-:Y:S01]  /*44f0*/  SHF.L.U64.HI R5, R73.reuse, 0x1, R74 ;  /* 0x0000000149057819 */ /* 0x040fe2000001024a */
[----:B------:R-:W-:Y:S01]  /*4500*/  @P0 STG.E.U16 desc[UR36][R6.64+0x2], R25 ;  /* 0x0000021906000986 */ /* 0x000fe2000c101524 */
[----:B------:R-:W-:Y:S01]  /*4510*/  LEA R8, P5, R73, R6, 0x1 ;  /* 0x0000000649087211 */ /* 0x000fe200078a08ff */
[-C--:B------:R-:W-:Y:S01]  /*4520*/  FMUL R31, R31, R19.reuse ;  /* 0x000000131f1f7220 */ /* 0x080fe20000400000 */
[----:B------:R-:W-:Y:S01]  /*4530*/  ISETP.GT.AND P3, PT, R3, 0x8, P3 ;  /* 0x000000080300780c */ /* 0x000fe20001f64270 */
[-C--:B------:R-:W-:Y:S01]  /*4540*/  FMUL R32, R32, R19.reuse ;  /* 0x0000001320207220 */ /* 0x080fe20000400000 */
[----:B------:R-:W-:Y:S01]  /*4550*/  ISETP.GT.AND P0, PT, R4, 0x9, PT ;  /* 0x000000090400780c */ /* 0x000fe20003f04270 */
[----:B------:R-:W-:Y:S01]  /*4560*/  IMAD.X R9, R5, 0x1, R7, P5 ;  /* 0x0000000105097824 */ /* 0x000fe200028e0607 */
[----:B------:R-:W-:Y:S01]  /*4570*/  ISETP.GT.AND P4, PT, R3, RZ, P1 ;  /* 0x000000ff0300720c */ /* 0x000fe20000f84270 */
[-C--:B------:R-:W-:Y:S01]  /*4580*/  FMUL R33, R33, R19.reuse ;  /* 0x0000001321217220 */ /* 0x080fe20000400000 */
[----:B------:R-:W-:Y:S01]  /*4590*/  F2FP.F16.F32.PACK_AB R26, RZ, R26 ;  /* 0x0000001aff1a723e */ /* 0x000fe200000000ff */
[-C--:B------:R-:W-:Y:S01]  /*45a0*/  FMUL R34, R34, R19.reuse ;  /* 0x0000001322227220 */ /* 0x080fe20000400000 */
[----:B------:R-:W-:Y:S01]  /*45b0*/  ISETP.GT.AND P5, PT, R3, RZ, P0 ;  /* 0x000000ff0300720c */ /* 0x000fe200007a4270 */
[----:B------:R-:W-:Y:S01]  /*45c0*/  FMUL R35, R35, R19 ;  /* 0x0000001323237220 */ /* 0x000fe20000400000 */
[----:B------:R-:W-:Y:S01]  /*45d0*/  F2FP.F16.F32.PACK_AB R27, RZ, R27 ;  /* 0x0000001bff1b723e */ /* 0x000fe200000000ff */
[----:B------:R-:W-:Y:S01]  /*45e0*/  @P2 STG.E.U16 desc[UR36][R8.64], R26 ;  /* 0x0000001a08002986 */ /* 0x000fe2000c101524 */
[----:B------:R-:W-:Y:S01]  /*45f0*/  F2FP.F16.F32.PACK_AB R28, RZ, R28 ;  /* 0x0000001cff1c723e */ /* 0x000fe200000000ff */
[-C--:B------:R-:W-:Y:S01]  /*4600*/  FMUL R36, R36, R19.reuse ;  /* 0x0000001324247220 */ /* 0x080fe20000400000 */
[----:B------:R-:W-:Y:S01]  /*4610*/  ISETP.GT.AND P2, PT, R3, 0x8, P1 ;  /* 0x000000080300780c */ /* 0x000fe20000f44270 */
[----:B------:R-:W-:Y:S01]  /*4620*/  @P3 STG.E.U16 desc[UR36][R8.64+0x2], R27 ;  /* 0x0000021b08003986 */ /* 0x000fe2000c101524 */
[----:B------:R-:W-:Y:S01]  /*4630*/  ISETP.GT.AND P1, PT, R4, 0x10, PT ;  /* 0x000000100400780c */ /* 0x000fe20003f24270 */
[----:B------:R-:W-:Y:S01]  /*4640*/  FMUL R37, R37, R19 ;  /* 0x0000001325257220 */ /* 0x000fe20000400000 */
[----:B------:R-:W-:Y:S01]  /*4650*/  F2FP.F16.F32.PACK_AB R29, RZ, R29 ;  /* 0x0000001dff1d723e */ /* 0x000fe200000000ff */
[----:B------:R-:W-:Y:S01]  /*4660*/  @P4 STG.E.U16 desc[UR36][R6.64+0x10], R28 ;  /* 0x0000101c06004986 */ /* 0x000fe2000c101524 */
[C---:B------:R-:W-:Y:S01]  /*4670*/  ISETP.GT.AND P3, PT, R3.reuse, 0x8, P0 ;  /* 0x000000080300780c */ /* 0x040fe20000764270 */
[-C--:B------:R-:W-:Y:S01]  /*4680*/  FMUL R38, R38, R19.reuse ;  /* 0x0000001326267220 */ /* 0x080fe20000400000 */
[----:B------:R-:W-:Y:S01]  /*4690*/  ISETP.GT.AND P0, PT, R4, 0x11, PT ;  /* 0x000000110400780c */ /* 0x000fe20003f04270 */
[----:B------:R-:W-:Y:S01]  /*46a0*/  @P5 STG.E.U16 desc[UR36][R6.64+0x12], R29 ;  /* 0x0000121d06005986 */ /* 0x000fe2000c101524 */
        /* <DEDUP_REMOVED lines=108> */
[----:B------:R-:W-:-:S02]  /*4d70*/  F2FP.F16.F32.PACK_AB R52, RZ, R52 ;  /* 0x00000034ff34723e */ /* 0x000fc400000000ff */
[C---:B------:R-:W-:Y:S01]  /*4d80*/  ISETP.GT.AND P2, PT, R3.reuse, 0x8, P1 ;  /* 0x000000080300780c */ /* 0x040fe20000f44270 */
[----:B------:R-:W-:Y:S01]  /*4d90*/  @P3 STG.E.U16 desc[UR36][R8.64+0x62], R51 ;  /* 0x0000623308003986 */ /* 0x000fe2000c101524 */
[C---:B------:R-:W-:Y:S02]  /*4da0*/  ISETP.GT.AND P1, PT, R4.reuse, 0x40, PT ;  /* 0x000000400400780c */ /* 0x040fe40003f24270 */
[----:B------:R-:W-:Y:S01]  /*4db0*/  F2FP.F16.F32.PACK_AB R53, RZ, R53 ;  /* 0x00000035ff35723e */ /* 0x000fe200000000ff */
[----:B------:R-:W-:Y:S01]  /*4dc0*/  @P4 STG.E.U16 desc[UR36][R6.64+0x70], R52 ;  /* 0x0000703406004986 */ /* 0x000fe2000c101524 */
[C---:B------:R-:W-:Y:S02]  /*4dd0*/  ISETP.GT.AND P3, PT, R3.reuse, 0x8, P0 ;  /* 0x000000080300780c */ /* 0x040fe40000764270 */
[----:B------:R-:W-:Y:S01]  /*4de0*/  ISETP.GT.AND P0, PT, R4, 0x41, PT ;  /* 0x000000410400780c */ /* 0x000fe20003f04270 */
[----:B------:R-:W-:Y:S01]  /*4df0*/  @P5 STG.E.U16 desc[UR36][R6.64+0x72], R53 ;  /* 0x0000723506005986 */ /* 0x000fe2000c101524 */
[----:B------:R-:W-:-:S02]  /*4e00*/  ISETP.GT.AND P4, PT, R3, RZ, P1 ;  /* 0x000000ff0300720c */ /* 0x000fc40000f84270 */
[C---:B------:R-:W-:Y:S02]  /*4e10*/  ISETP.GT.AND P5, PT, R3.reuse, RZ, P0 ;  /* 0x000000ff0300720c */ /* 0x040fe400007a4270 */
[----:B------:R-:W-:Y:S02]  /*4e20*/  F2FP.F16.F32.PACK_AB R54, RZ, R54 ;  /* 0x00000036ff36723e */ /* 0x000fe400000000ff */
[----:B------:R-:W-:Y:S02]  /*4e30*/  F2FP.F16.F32.PACK_AB R55, RZ, R55 ;  /* 0x00000037ff37723e */ /* 0x000fe400000000ff */
[----:B------:R-:W-:Y:S01]  /*4e40*/  F2FP.F16.F32.PACK_AB R56, RZ, R56 ;  /* 0x00000038ff38723e */ /* 0x000fe200000000ff */
[----:B------:R-:W-:Y:S01]  /*4e50*/  @P2 STG.E.U16 desc[UR36][R8.64+0x70], R54 ;  /* 0x0000703608002986 */ /* 0x000fe2000c101524 */
[----:B------:R-:W-:Y:S02]  /*4e60*/  F2FP.F16.F32.PACK_AB R57, RZ, R57 ;  /* 0x00000039ff39723e */ /* 0x000fe400000000ff */
[C---:B------:R-:W-:Y:S01]  /*4e70*/  ISETP.GT.AND P1, PT, R3.reuse, 0x8, P1 ;  /* 0x000000080300780c */ /* 0x040fe20000f24270 */
[----:B------:R-:W-:Y:S01]  /*4e80*/  @P3 STG.E.U16 desc[UR36][R8.64+0x72], R55 ;  /* 0x0000723708003986 */ /* 0x000fe2000c101524 */
[----:B------:R-:W-:-:S02]  /*4e90*/  ISETP.GT.AND P2, PT, R3, 0x8, P0 ;  /* 0x000000080300780c */ /* 0x000fc40000744270 */
[C---:B------:R-:W-:Y:S01]  /*4ea0*/  ISETP.GT.AND P0, PT, R4.reuse, 0x49, PT ;  /* 0x000000490400780c */ /* 0x040fe20003f04270 */
[----:B------:R-:W-:Y:S01]  /*4eb0*/  @P4 STG.E.U16 desc[UR36][R6.64+0x80], R56 ;  /* 0x0000803806004986 */ /* 0x000fe2000c101524 */
[----:B------:R-:W-:Y:S02]  /*4ec0*/  ISETP.GT.AND P4, PT, R4, 0x48, PT ;  /* 0x000000480400780c */ /* 0x000fe40003f84270 */
[----:B------:R-:W-:Y:S01]  /*4ed0*/  F2FP.F16.F32.PACK_AB R58, RZ, R58 ;  /* 0x0000003aff3a723e */ /* 0x000fe200000000ff */
[----:B------:R-:W-:Y:S01]  /*4ee0*/  @P5 STG.E.U16 desc[UR36][R6.64+0x82], R57 ;  /* 0x0000823906005986 */ /* 0x000fe2000c101524 */
[C---:B------:R-:W-:Y:S02]  /*4ef0*/  ISETP.GT.AND P5, PT, R3.reuse, RZ, P4 ;  /* 0x000000ff0300720c */ /* 0x040fe400027a4270 */
[----:B------:R-:W-:Y:S01]  /*4f00*/  ISETP.GT.AND P3, PT, R3, RZ, P0 ;  /* 0x000000ff0300720c */ /* 0x000fe20000764270 */
[----:B------:R-:W-:Y:S01]  /*4f10*/  @P1 STG.E.U16 desc[UR36][R8.64+0x80], R58 ;  /* 0x0000803a08001986 */ /* 0x000fe2000c101524 */
[----:B------:R-:W-:-:S02]  /*4f20*/  F2FP.F16.F32.PACK_AB R59, RZ, R59 ;  /* 0x0000003bff3b723e */ /* 0x000fc400000000ff */
[----:B------:R-:W-:Y:S02]  /*4f30*/  F2FP.F16.F32.PACK_AB R60, RZ, R60 ;  /* 0x0000003cff3c723e */ /* 0x000fe400000000ff */
[C---:B------:R-:W-:Y:S01]  /*4f40*/  ISETP.GT.AND P4, PT, R3.reuse, 0x8, P4 ;  /* 0x000000080300780c */ /* 0x040fe20002784270 */
[----:B------:R-:W-:Y:S01]  /*4f50*/  @P2 STG.E.U16 desc[UR36][R8.64+0x82], R59 ;  /* 0x0000823b08002986 */ /* 0x000fe2000c101524 */
[----:B------:R-:W-:Y:S02]  /*4f60*/  F2FP.F16.F32.PACK_AB R61, RZ, R61 ;  /* 0x0000003dff3d723e */ /* 0x000fe400000000ff */
[C---:B------:R-:W-:Y:S01]  /*4f70*/  ISETP.GT.AND P2, PT, R4.reuse, 0x51, PT ;  /* 0x000000510400780c */ /* 0x040fe20003f44270 */
[----:B------:R-:W-:Y:S01]  /*4f80*/  @P5 STG.E.U16 desc[UR36][R6.64+0x90], R60 ;  /* 0x0000903c06005986 */ /* 0x000fe2000c101524 */
[----:B------:R-:W-:Y:S02]  /*4f90*/  ISETP.GT.AND P5, PT, R3, 0x8, P0 ;  /* 0x000000080300780c */ /* 0x000fe400007a4270 */
[C---:B------:R-:W-:Y:S01]  /*4fa0*/  ISETP.GT.AND P1, PT, R4.reuse, 0x58, PT ;  /* 0x000000580400780c */ /* 0x040fe20003f24270 */
[----:B------:R-:W-:Y:S01]  /*4fb0*/  @P3 STG.E.U16 desc[UR36][R6.64+0x92], R61 ;  /* 0x0000923d06003986 */ /* 0x000fe2000c101524 */
[----:B------:R-:W-:-:S02]  /*4fc0*/  ISETP.GT.AND P3, PT, R4, 0x50, PT ;  /* 0x000000500400780c */ /* 0x000fc40003f64270 */
[----:B------:R-:W-:Y:S01]  /*4fd0*/  ISETP.GT.AND P0, PT, R4, 0x59, PT ;  /* 0x000000590400780c */ /* 0x000fe20003f04270 */
[----:B------:R-:W-:Y:S01]  /*4fe0*/  @P4 IMAD.MOV.U32 R4, RZ, RZ, R8 ;  /* 0x000000ffff044224 */ /* 0x000fe200078e0008 */
[----:B------:R-:W-:Y:S01]  /*4ff0*/  F2FP.F16.F32.PACK_AB R62, RZ, R62 ;  /* 0x0000003eff3e723e */ /* 0x000fe200000000ff */
[----:B------:R-:W-:Y:S01]  /*5000*/  @P4 IMAD.MOV.U32 R5, RZ, RZ, R9 ;  /* 0x000000ffff054224 */ /* 0x000fe200078e0009 */
[----:B------:R-:W-:Y:S02]  /*5010*/  F2FP.F16.F32.PACK_AB R63, RZ, R63 ;  /* 0x0000003fff3f723e */ /* 0x000fe400000000ff */
[----:B------:R-:W-:Y:S02]  /*5020*/  F2FP.F16.F32.PACK_AB R64, RZ, R64 ;  /* 0x00000040ff40723e */ /* 0x000fe400000000ff */
[----:B------:R0:W-:Y:S01]  /*5030*/  @P4 STG.E.U16 desc[UR36][R4.64+0x90], R62 ;  /* 0x0000903e04004986 */ /* 0x0001e2000c101524 */
[----:B------:R-:W-:Y:S02]  /*5040*/  ISETP.GT.AND P4, PT, R3, RZ, P2 ;  /* 0x000000ff0300720c */ /* 0x000fe40001784270 */
[----:B------:R-:W-:-:S02]  /*5050*/  F2FP.F16.F32.PACK_AB R65, RZ, R65 ;  /* 0x00000041ff41723e */ /* 0x000fc400000000ff */
[----:B------:R-:W-:Y:S02]  /*5060*/  ISETP.GT.AND P2, PT, R3, 0x8, P2 ;  /* 0x000000080300780c */ /* 0x000fe40001744270 */
[----:B------:R-:W-:Y:S02]  /*5070*/  F2FP.F16.F32.PACK_AB R66, RZ, R66 ;  /* 0x00000042ff42723e */ /* 0x000fe400000000ff */
[----:B------:R-:W-:Y:S02]  /*5080*/  F2FP.F16.F32.PACK_AB R67, RZ, R67 ;  /* 0x00000043ff43723e */ /* 0x000fe400000000ff */
[----:B------:R-:W-:Y:S01]  /*5090*/  F2FP.F16.F32.PACK_AB R68, RZ, R68 ;  /* 0x00000044ff44723e */ /* 0x000fe200000000ff */
[----:B0-----:R-:W-:Y:S01]  /*50a0*/  @P5 IMAD.MOV.U32 R4, RZ, RZ, R8 ;  /* 0x000000ffff045224 */ /* 0x001fe200078e0008 */
[----:B------:R-:W-:Y:S01]  /*50b0*/  F2FP.F16.F32.PACK_AB R69, RZ, R69 ;  /* 0x00000045ff45723e */ /* 0x000fe200000000ff */
[----:B------:R-:W-:Y:S01]  /*50c0*/  @P5 IMAD.MOV.U32 R5, RZ, RZ, R9 ;  /* 0x000000ffff055224 */ /* 0x000fe200078e0009 */
[----:B------:R-:W-:-:S02]  /*50d0*/  F2FP.F16.F32.PACK_AB R70, RZ, R70 ;  /* 0x00000046ff46723e */ /* 0x000fc400000000ff */
[----:B------:R-:W-:Y:S02]  /*50e0*/  F2FP.F16.F32.PACK_AB R71, RZ, R71 ;  /* 0x00000047ff47723e */ /* 0x000fe400000000ff */
[----:B------:R0:W-:Y:S01]  /*50f0*/  @P5 STG.E.U16 desc[UR36][R4.64+0x92], R63 ;  /* 0x0000923f04005986 */ /* 0x0001e2000c101524 */
[C---:B------:R-:W-:Y:S02]  /*5100*/  ISETP.GT.AND P5, PT, R3.reuse, RZ, P3 ;  /* 0x000000ff0300720c */ /* 0x040fe40001fa4270 */
[----:B------:R-:W-:-:S11]  /*5110*/  ISETP.GT.AND P3, PT, R3, 0x8, P3 ;  /* 0x000000080300780c */ /* 0x000fd60001f64270 */
[----:B0-----:R-:W-:Y:S02]  /*5120*/  @P5 IMAD.MOV.U32 R4, RZ, RZ, R6 ;  /* 0x000000ffff045224 */ /* 0x001fe400078e0006 */
[----:B------:R-:W-:-:S05]  /*5130*/  @P5 IMAD.MOV.U32 R5, RZ, RZ, R7 ;  /* 0x000000ffff055224 */ /* 0x000fca00078e0007 */
[----:B------:R0:W-:Y:S01]  /*5140*/  @P5 STG.E.U16 desc[UR36][R4.64+0xa0], R64 ;  /* 0x0000a04004005986 */ /* 0x0001e2000c101524 */
[C---:B------:R-:W-:Y:S02]  /*5150*/  ISETP.GT.AND P5, PT, R3.reuse, RZ, P0 ;  /* 0x000000ff0300720c */ /* 0x040fe400007a4270 */
[----:B------:R-:W-:Y:S01]  /*5160*/  ISETP.GT.AND P0, PT, R3, 0x8, P0 ;  /* 0x000000080300780c */ /* 0x000fe20000704270 */
[----:B0-----:R-:W-:Y:S02]  /*5170*/  @P4 IMAD.MOV.U32 R4, RZ, RZ, R6 ;  /* 0x000000ffff044224 */ /* 0x001fe400078e0006 */
[----:B------:R-:W-:-:S05]  /*5180*/  @P4 IMAD.MOV.U32 R5, RZ, RZ, R7 ;  /* 0x000000ffff054224 */ /* 0x000fca00078e0007 */
[----:B------:R0:W-:Y:S01]  /*5190*/  @P4 STG.E.U16 desc[UR36][R4.64+0xa2], R65 ;  /* 0x0000a24104004986 */ /* 0x0001e2000c101524 */
[C---:B------:R-:W-:Y:S02]  /*51a0*/  ISETP.GT.AND P4, PT, R3.reuse, RZ, P1 ;  /* 0x000000ff0300720c */ /* 0x040fe40000f84270 */
[----:B------:R-:W-:Y:S01]  /*51b0*/  ISETP.GT.AND P1, PT, R3, 0x8, P1 ;  /* 0x000000080300780c */ /* 0x000fe20000f24270 */
[----:B0-----:R-:W-:Y:S02]  /*51c0*/  @P3 IMAD.MOV.U32 R4, RZ, RZ, R8 ;  /* 0x000000ffff043224 */ /* 0x001fe400078e0008 */
[----:B------:R-:W-:-:S05]  /*51d0*/  @P3 IMAD.MOV.U32 R5, RZ, RZ, R9 ;  /* 0x000000ffff053224 */ /* 0x000fca00078e0009 */
[----:B------:R0:W-:Y:S02]  /*51e0*/  @P3 STG.E.U16 desc[UR36][R4.64+0xa0], R66 ;  /* 0x0000a04204003986 */ /* 0x0001e4000c101524 */
[----:B0-----:R-:W-:Y:S02]  /*51f0*/  @P2 IMAD.MOV.U32 R4, RZ, RZ, R8 ;  /* 0x000000ffff042224 */ /* 0x001fe400078e0008 */
[----:B------:R-:W-:-:S05]  /*5200*/  @P2 IMAD.MOV.U32 R5, RZ, RZ, R9 ;  /* 0x000000ffff052224 */ /* 0x000fca00078e0009 */
[----:B------:R0:W-:Y:S02]  /*5210*/  @P2 STG.E.U16 desc[UR36][R4.64+0xa2], R67 ;  /* 0x0000a24304002986 */ /* 0x0001e4000c101524 */
[----:B0-----:R-:W-:Y:S02]  /*5220*/  @P4 IMAD.MOV.U32 R4, RZ, RZ, R6 ;  /* 0x000000ffff044224 */ /* 0x001fe400078e0006 */
[----:B------:R-:W-:-:S05]  /*5230*/  @P4 IMAD.MOV.U32 R5, RZ, RZ, R7 ;  /* 0x000000ffff054224 */ /* 0x000fca00078e0007 */
[----:B------:R0:W-:Y:S04]  /*5240*/  @P4 STG.E.U16 desc[UR36][R4.64+0xb0], R68 ;  /* 0x0000b04404004986 */ /* 0x0001e8000c101524 */
[----:B------:R1:W-:Y:S01]  /*5250*/  @P5 STG.E.U16 desc[UR36][R6.64+0xb2], R69 ;  /* 0x0000b24506005986 */ /* 0x0003e2000c101524 */
[----:B0-----:R-:W-:Y:S02]  /*5260*/  @P1 IMAD.MOV.U32 R4, RZ, RZ, R8 ;  /* 0x000000ffff041224 */ /* 0x001fe400078e0008 */
[----:B------:R-:W-:-:S05]  /*5270*/  @P1 IMAD.MOV.U32 R5, RZ, RZ, R9 ;  /* 0x000000ffff051224 */ /* 0x000fca00078e0009 */
[----:B------:R1:W-:Y:S04]  /*5280*/  @P1 STG.E.U16 desc[UR36][R4.64+0xb0], R70 ;  /* 0x0000b04604001986 */ /* 0x0003e8000c101524 */
[----:B------:R1:W-:Y:S02]  /*5290*/  @P0 STG.E.U16 desc[UR36][R8.64+0xb2], R71 ;  /* 0x0000b24708000986 */ /* 0x0003e4000c101524 */
.L_x_122:
[----:B------:R-:W-:Y:S05]  /*52a0*/  BSYNC B0 ;  /* 0x0000000000007941 */ /* 0x000fea0003800000 */
.L_x_28:
[----:B------:R-:W-:Y:S01]  /*52b0*/  IADD3 R16, P0, R16, UR38, RZ ;  /* 0x0000002610107c10 */ /* 0x000fe2000ff1e0ff */
[----:B------:R-:W-:Y:S01]  /*52c0*/  ULDC.64 UR4, c[0x0][0x650] ;  /* 0x0001940000047ab9 */ /* 0x000fe20000000a00 */
[----:B------:R-:W-:Y:S01]  /*52d0*/  PRMT R3, RZ, 0x7610, R3 ;  /* 0x00007610ff037816 */ /* 0x000fe20000000003 */
[----:B------:R-:W-:Y:S01]  /*52e0*/  IMAD.MOV.U32 R84, RZ, RZ, -0x1 ;  /* 0xffffffffff547424 */ /* 0x000fe200078e00ff */
[----:B------:R-:W-:Y:S01]  /*52f0*/  IADD3.X R17, R17, UR41, RZ, P0, !PT ;  /* 0x0000002911117c10 */ /* 0x000fe200087fe4ff */
[----:B------:R-:W-:Y:S01]  /*5300*/  IMAD.MOV.U32 R83, RZ, RZ, -0x1 ;  /* 0xffffffffff537424 */ /* 0x000fe200078e00ff */
[----:B------:R-:W-:-:S04]  /*5310*/  ISETP.GE.U32.AND P0, PT, R16, UR4, PT ;  /* 0x0000000410007c0c */ /* 0x000fc8000bf06070 */
[----:B------:R-:W-:-:S13]  /*5320*/  ISETP.GE.U32.AND.EX P0, PT, R17, UR5, PT, P0 ;  /* 0x0000000511007c0c */ /* 0x000fda000bf06100 */
[----:B------:R-:W-:Y:S05]  /*5330*/  @P0 BRA `(.L_x_123) ;  /* 0x00000004004c0947 */ /* 0x000fea0003800000 */
[----:B-12-4-:R-:W1:Y:S01]  /*5340*/  LDC.64 R10, c[0x0][0x628] ;  /* 0x00018a00ff0a7b82 */ /* 0x016e620000000a00 */
[----:B---3--:R-:W2:Y:S01]  /*5350*/  S2R R12, SR_CTAID.X ;  /* 0x00000000000c7919 */ /* 0x008ea20000002500 */
[----:B------:R-:W-:Y:S02]  /*5360*/  IMAD.MOV.U32 R8, RZ, RZ, R16 ;  /* 0x000000ffff087224 */ /* 0x000fe400078e0010 */
[----:B------:R-:W-:Y:S01]  /*5370*/  IMAD.MOV.U32 R9, RZ, RZ, R17 ;  /* 0x000000ffff097224 */ /* 0x000fe200078e0011 */
[----:B------:R-:W3:Y:S03]  /*5380*/  S2R R20, SR_CTAID.Y ;  /* 0x0000000000147919 */ /* 0x000ee60000002600 */
[----:B------:R-:W4:Y:S08]  /*5390*/  LDC R0, c[0x0][0x630] ;  /* 0x00018c00ff007b82 */ /* 0x000f300000000800 */
[----:B------:R-:W0:Y:S01]  /*53a0*/  LDC.64 R14, c[0x0][0x620] ;  /* 0x00018800ff0e7b82 */ /* 0x000e220000000a00 */
[----:B-1----:R-:W-:-:S04]  /*53b0*/  ISETP.NE.U32.AND P0, PT, R10, RZ, PT ;  /* 0x000000ff0a00720c */ /* 0x002fc80003f05070 */
[----:B------:R-:W-:-:S13]  /*53c0*/  ISETP.NE.AND.EX P0, PT, R11, RZ, PT, P0 ;  /* 0x000000ff0b00720c */ /* 0x000fda0003f05300 */
[----:B0-234-:R-:W-:Y:S05]  /*53d0*/  @!P0 BRA `(.L_x_124) ;  /* 0x0000000000288947 */ /* 0x01dfea0003800000 */
        /* <DEDUP_REMOVED lines=10> */
.L_x_124:
[-CC-:B------:R-:W-:Y:S01]  /*5480*/  SHF.R.U64 R83, R8, R0.reuse, R9.reuse ;  /* 0x0000000008537219 */ /* 0x180fe20000001209 */
[----:B------:R-:W0:Y:S01]  /*5490*/  LDC.64 R26, c[0x0][0x640] ;  /* 0x00019000ff1a7b82 */ /* 0x000e220000000a00 */
[----:B------:R-:W-:Y:S01]  /*54a0*/  SHF.R.U32.HI R0, RZ, R0, R9 ;  /* 0x00000000ff007219 */ /* 0x000fe20000011609 */
[----:B------:R-:W-:Y:S01]  /*54b0*/  ULDC UR4, c[0x0][0x150] ;  /* 0x0000540000047ab9 */ /* 0x000fe20000000800 */
[----:B------:R-:W-:Y:S02]  /*54c0*/  IADD3 R3, P0, RZ, -R83, RZ ;  /* 0x80000053ff037210 */ /* 0x000fe40007f1e0ff */
[----:B------:R-:W-:-:S03]  /*54d0*/  I2FP.F32.U32 R7, R12 ;  /* 0x0000000c00077245 */ /* 0x000fc60000201000 */
[----:B------:R-:W1:Y:S01]  /*54e0*/  LDC R6, c[0x0][0x618] ;  /* 0x00018600ff067b82 */ /* 0x000e620000000800 */
[----:B------:R-:W-:Y:S02]  /*54f0*/  IMAD.X R5, RZ, RZ, ~R0, P0 ;  /* 0x000000ffff057224 */ /* 0x000fe400000e0e00 */
[----:B------:R-:W-:Y:S01]  /*5500*/  FMUL R7, R7, UR4 ;  /* 0x0000000407077c20 */ /* 0x000fe20008400000 */
[----:B------:R-:W-:Y:S01]  /*5510*/  ULDC UR4, c[0x0][0x154] ;  /* 0x0000550000047ab9 */ /* 0x000fe20000000800 */
[-C--:B------:R-:W-:Y:S02]  /*5520*/  IMAD R0, R5, R14.reuse, RZ ;  /* 0x0000000e05007224 */ /* 0x080fe400078e02ff */
[C---:B------:R-:W-:Y:S01]  /*5530*/  IMAD.WIDE.U32 R4, R3.reuse, R14, R16 ;  /* 0x0000000e03047225 */ /* 0x040fe200078e0010 */
[----:B------:R-:W2:Y:S01]  /*5540*/  LDC R8, c[0x0][0x608] ;  /* 0x00018200ff087b82 */ /* 0x000ea20000000800 */
[----:B------:R-:W3:Y:S02]  /*5550*/  F2I.U32.TRUNC.NTZ R7, R7 ;  /* 0x0000000700077305 */ /* 0x000ee4000020f000 */
[----:B------:R-:W-:Y:S01]  /*5560*/  IMAD R3, R3, R15, R0 ;  /* 0x0000000f03037224 */ /* 0x000fe200078e0200 */
[----:B------:R-:W-:-:S03]  /*5570*/  I2FP.F32.U32 R0, R20 ;  /* 0x0000001400007245 */ /* 0x000fc60000201000 */
[----:B------:R-:W-:Y:S01]  /*5580*/  IMAD.IADD R3, R5, 0x1, R3 ;  /* 0x0000000105037824 */ /* 0x000fe200078e0203 */
[----:B------:R-:W4:Y:S01]  /*5590*/  LDC R11, c[0x0][0x658] ;  /* 0x00019600ff0b7b82 */ /* 0x000f220000000800 */
[----:B0-----:R-:W-:-:S04]  /*55a0*/  ISETP.NE.U32.AND P0, PT, R26, RZ, PT ;  /* 0x000000ff1a00720c */ /* 0x001fc80003f05070 */
[----:B------:R-:W-:-:S03]  /*55b0*/  ISETP.NE.AND.EX P0, PT, R27, RZ, PT, P0 ;  /* 0x000000ff1b00720c */ /* 0x000fc60003f05300 */
[----:B------:R-:W0:Y:S01]  /*55c0*/  LDC R9, c[0x0][0x144] ;  /* 0x00005100ff097b82 */ /* 0x000e220000000800 */
[-C--:B-1----:R-:W-:Y:S01]  /*55d0*/  SHF.R.U64 R10, R4, R6.reuse, R3 ;  /* 0x00000006040a7219 */ /* 0x082fe20000001203 */
[----:B---3--:R-:W-:Y:S01]  /*55e0*/  IMAD.MOV R7, RZ, RZ, -R7 ;  /* 0x000000ffff077224 */ /* 0x008fe200078e0a07 */
[----:B------:R-:W-:Y:S01]  /*55f0*/  SHF.R.U32.HI R3, RZ, R6, R3 ;  /* 0x00000006ff037219 */ /* 0x000fe20000011603 */
[----:B------:R-:W-:-:S04]  /*5600*/  FMUL R6, R0, UR4 ;  /* 0x0000000400067c20 */ /* 0x000fc80008400000 */
[----:B------:R-:W1:Y:S01]  /*5610*/  LDC R21, c[0x0][0x148] ;  /* 0x00005200ff157b82 */ /* 0x000e620000000800 */
[----:B------:R3:W0:Y:S01]  /*5620*/  F2I.U32.TRUNC.NTZ R14, R6 ;  /* 0x00000006000e7305 */ /* 0x000622000020f000 */
[-CC-:B--2---:R-:W-:Y:S02]  /*5630*/  SHF.R.U64 R13, R10, R8.reuse, R3.reuse ;  /* 0x000000080a0d7219 */ /* 0x184fe40000001203 */
[----:B------:R-:W-:-:S04]  /*5640*/  SHF.R.U32.HI R0, RZ, R8, R3 ;  /* 0x00000008ff007219 */ /* 0x000fc80000011603 */
[----:B-----5:R-:W2:Y:S01]  /*5650*/  LDC R24, c[0x0][0x648] ;  /* 0x00019200ff187b82 */ /* 0x020ea20000000800 */
[-CC-:B----4-:R-:W-:Y:S02]  /*5660*/  SHF.R.U64 R15, R13, R11.reuse, R0.reuse ;  /* 0x0000000b0d0f7219 */ /* 0x190fe40000001200 */
[----:B------:R-:W-:-:S03]  /*5670*/  SHF.R.U32.HI R5, RZ, R11, R0 ;  /* 0x0000000bff057219 */ /* 0x000fc60000011600 */
[----:B------:R-:W-:Y:S02]  /*5680*/  IMAD.MOV.U32 R4, RZ, RZ, R15 ;  /* 0x000000ffff047224 */ /* 0x000fe400078e000f */
[----:B------:R-:W4:Y:S01]  /*5690*/  LDC R28, c[0x0][0x638] ;  /* 0x00018e00ff1c7b82 */ /* 0x000f220000000800 */
[----:B0-----:R-:W-:-:S07]  /*56a0*/  IMAD R25, R9, R7, R12 ;  /* 0x0000000709197224 */ /* 0x001fce00078e020c */
[----:B------:R-:W0:Y:S08]  /*56b0*/  LDC R29, c[0x0][0x610] ;  /* 0x00018400ff1d7b82 */ /* 0x000e300000000800 */
[----:B------:R-:W0:Y:S01]  /*56c0*/  LDC R30, c[0x0][0x600] ;  /* 0x00018000ff1e7b82 */ /* 0x000e220000000800 */
[----:B-123--:R-:W-:Y:S05]  /*56d0*/  @!P0 BRA `(.L_x_125) ;  /* 0x0000000000288947 */ /* 0x00efea0003800000 */
        /* <DEDUP_REMOVED lines=10> */
.L_x_125:
[----:B------:R-:W-:Y:S01]  /*5780*/  ISETP.NE.AND P0, PT, R2, 0x1, PT ;  /* 0x000000010200780c */ /* 0x000fe20003f05270 */
[----:B------:R-:W-:Y:S01]  /*5790*/  IMAD.MOV R14, RZ, RZ, -R14 ;  /* 0x000000ffff0e7224 */ /* 0x000fe200078e0a0e */
[----:B------:R-:W-:Y:S02]  /*57a0*/  SHF.R.U64 R3, R4, R24, R5 ;  /* 0x0000001804037219 */ /* 0x000fe40000001205 */
[----:B------:R-:W-:Y:S02]  /*57b0*/  LOP3.LUT R0, R13, R80, RZ, 0xc0, !PT ;  /* 0x000000500d007212 */ /* 0x000fe400078ec0ff */
[----:B------:R-:W-:Y:S01]  /*57c0*/  LOP3.LUT R10, R10, R79, RZ, 0xc0, !PT ;  /* 0x0000004f0a0a7212 */ /* 0x000fe200078ec0ff */
[----:B------:R-:W-:Y:S02]  /*57d0*/  IMAD.MOV R4, RZ, RZ, -R3 ;  /* 0x000000ffff047224 */ /* 0x000fe400078e0a03 */
[----:B------:R-:W-:Y:S02]  /*57e0*/  IMAD R0, R75, R3, R0 ;  /* 0x000000034b007224 */ /* 0x000fe400078e0200 */
[----:B----4-:R-:W-:-:S02]  /*57f0*/  IMAD R3, R4, R28, R15 ;  /* 0x0000001c04037224 */ /* 0x010fc400078e020f */
[----:B------:R-:W-:Y:S02]  /*5800*/  @P0 IMAD R25, R21, R14, R20 ;  /* 0x0000000e15190224 */ /* 0x000fe400078e0214 */
[----:B0-----:R-:W-:Y:S02]  /*5810*/  IMAD R5, R3, R30, R10 ;  /* 0x0000001e03057224 */ /* 0x001fe400078e020a */
[----:B------:R-:W-:Y:S02]  /*5820*/  IMAD R0, R0, R29, R25 ;  /* 0x0000001d00007224 */ /* 0x000fe400078e0219 */
[----:B------:R-:W-:-:S03]  /*5830*/  IMAD.MOV.U32 R4, RZ, RZ, 0x1 ;  /* 0x00000001ff047424 */ /* 0x000fc600078e00ff */
[----:B------:R-:W-:Y:S02]  /*5840*/  SEL R84, R5, R0, !P0 ;  /* 0x0000000005547207 */ /* 0x000fe40004000000 */
[----:B------:R-:W-:Y:S02]  /*5850*/  PRMT R3, R4, 0x7610, R3 ;  /* 0x0000761004037816 */ /* 0x000fe40000000003 */
[----:B------:R-:W-:-:S07]  /*5860*/  SEL R0, R0, R5, !P0 ;  /* 0x0000000500007207 */ /* 0x000fce0004000000 */
.L_x_123:
[----:B------:R-:W-:Y:S01]  /*5870*/  UIADD3 UR42, UR43, UR42, URZ ;  /* 0x0000002a2b2a7290 */ /* 0x000fe2000fffe03f */
[----:B------:R-:W-:Y:S01]  /*5880*/  LOP3.LUT P0, RZ, R3, 0xff, RZ, 0xc0, !PT ;  /* 0x000000ff03ff7812 */ /* 0x000fe2000780c0ff */
[----:B------:R-:W-:Y:S02]  /*5890*/  IMAD.MOV.U32 R85, RZ, RZ, R0 ;  /* 0x000000ffff557224 */ /* 0x000fe400078e0000 */
[----:B------:R-:W-:Y:S02]  /*58a0*/  USHF.R.U32.HI UR4, URZ, 0x2, UR42 ;  /* 0x000000023f047899 */ /* 0x000fe4000801162a */
[----:B------:R-:W-:Y:S02]  /*58b0*/  UISETP.GT.U32.AND UP1, UPT, UR42, 0x3, UPT ;  /* 0x000000032a00788c */ /* 0x000fe4000bf24070 */
[----:B------:R-:W-:Y:S02]  /*58c0*/  ULOP3.LUT UR4, UR4, 0x1, URZ, 0xc0, !UPT ;  /* 0x0000000104047892 */ /* 0x000fe4000f8ec03f */
[----:B------:R-:W-:-:S02]  /*58d0*/  UISETP.LT.U32.AND UP1, UPT, UR43, 0x4, UP1 ;  /* 0x000000042b00788c */ /* 0x000fc40008f21070 */
[----:B------:R-:W-:Y:S02]  /*58e0*/  UISETP.NE.U32.AND UP0, UPT, UR4, 0x1, UPT ;  /* 0x000000010400788c */ /* 0x000fe4000bf05070 */
[----:B------:R-:W-:Y:S02]  /*58f0*/  USEL UR5, URZ, 0x1, !UP1 ;  /* 0x000000013f057887 */ /* 0x000fe4000c800000 */
[----:B------:R-:W-:Y:S02]  /*5900*/  UISETP.GT.U32.AND UP0, UPT, UR43, 0x3, !UP0 ;  /* 0x000000032b00788c */ /* 0x000fe4000c704070 */
[----:B------:R-:W-:Y:S02]  /*5910*/  ULOP3.LUT UR42, UR42, 0x3, URZ, 0xc0, !UPT ;  /* 0x000000032a2a7892 */ /* 0x000fe4000f8ec03f */
[----:B------:R-:W-:-:S04]  /*5920*/  USEL UR4, URZ, 0x1, !UP0 ;  /* 0x000000013f047887 */ /* 0x000fc8000c000000 */
[----:B------:R-:W-:Y:S01]  /*5930*/  ULOP3.LUT UR40, UR4, UR40, UR5, 0x96, !UPT ;  /* 0x0000002804287292 */ /* 0x000fe2000f8e9605 */
[----:B------:R-:W-:Y:S11]  /*5940*/  @P0 BRA `(.L_x_126) ;  /* 0xffffffb8001c0947 */ /* 0x000ff6000383ffff */
[----:B------:R-:W-:Y:S05]  /*5950*/  EXIT ;  /* 0x000000000000794d */ /* 0x000fea0003800000 */
.L_x_3:
        /* <DEDUP_REMOVED lines=26> */
.L_x_128:
[--C-:B------:R-:W-:Y:S01]  /*5b00*/  SHF.R.U64 R14, R12, R20, R13.reuse ;  /* 0x000000140c0e7219 */ /* 0x100fe2000000120d */
[----:B------:R-:W0:Y:S01]  /*5b10*/  LDC R24, c[0x0][0x618] ;  /* 0x00018600ff187b82 */ /* 0x000e220000000800 */
[----:B------:R-:W-:Y:S01]  /*5b20*/  I2FP.F32.U32 R8, R6 ;  /* 0x0000000600087245 */ /* 0x000fe20000201000 */
[----:B------:R-:W-:Y:S01]  /*5b30*/  ULDC UR4, c[0x0][0x150] ;  /* 0x0000540000047ab9 */ /* 0x000fe20000000800 */
[----:B------:R-:W-:Y:S02]  /*5b40*/  SHF.R.U32.HI R7, RZ, R20, R13 ;  /* 0x00000014ff077219 */ /* 0x000fe4000001160d */
[----:B------:R-:W-:Y:S01]  /*5b50*/  IADD3 R11, P0, RZ, -R14, RZ ;  /* 0x8000000eff0b7210 */ /* 0x000fe20007f1e0ff */
[----:B------:R-:W-:Y:S01]  /*5b60*/  FMUL R13, R8, UR4 ;  /* 0x00000004080d7c20 */ /* 0x000fe20008400000 */
[----:B------:R-:W-:Y:S01]  /*5b70*/  ULDC UR4, c[0x0][0x154] ;  /* 0x0000550000047ab9 */ /* 0x000fe20000000800 */
[----:B------:R-:W1:Y:S02]  /*5b80*/  LDC.64 R26, c[0x0][0x640] ;  /* 0x00019000ff1a7b82 */ /* 0x000e640000000a00 */
[----:B------:R-:W-:-:S02]  /*5b90*/  IMAD.X R7, RZ, RZ, ~R7, P0 ;  /* 0x000000ffff077224 */ /* 0x000fc400000e0e07 */
[----:B------:R-:W2:Y:S01]  /*5ba0*/  F2I.U32.TRUNC.NTZ R13, R13 ;  /* 0x0000000d000d7305 */ /* 0x000ea2000020f000 */
[----:B------:R-:W-:-:S03]  /*5bb0*/  IMAD.WIDE.U32 R8, R11, R22, R16 ;  /* 0x000000160b087225 */ /* 0x000fc600078e0010 */
[----:B------:R-:W3:Y:S01]  /*5bc0*/  LDC R15, c[0x0][0x144] ;  /* 0x00005100ff0f7b82 */ /* 0x000ee20000000800 */
[----:B------:R-:W-:-:S04]  /*5bd0*/  IMAD R10, R7, R22, RZ ;  /* 0x00000016070a7224 */ /* 0x000fc800078e02ff */
[----:B------:R-:W-:Y:S02]  /*5be0*/  IMAD R7, R11, R23, R10 ;  /* 0x000000170b077224 */ /* 0x000fe400078e020a */
[----:B------:R-:W-:Y:S01]  /*5bf0*/  IMAD.MOV.U32 R10, RZ, RZ, -0x1 ;  /* 0xffffffffff0a7424 */ /* 0x000fe200078e00ff */
[----:B------:R-:W4:Y:S01]  /*5c00*/  LDC R20, c[0x0][0x608] ;  /* 0x00018200ff147b82 */ /* 0x000f220000000800 */
[----:B------:R-:W-:Y:S01]  /*5c10*/  IMAD.IADD R7, R9, 0x1, R7 ;  /* 0x0000000109077824 */ /* 0x000fe200078e0207 */
[----:B------:R-:W-:-:S04]  /*5c20*/  I2FP.F32.U32 R9, R3 ;  /* 0x0000000300097245 */ /* 0x000fc80000201000 */
[-C--:B0-----:R-:W-:Y:S01]  /*5c30*/  SHF.R.U64 R12, R8, R24.reuse, R7 ;  /* 0x00000018080c7219 */ /* 0x081fe20000001207 */
[----:B--2---:R-:W-:Y:S01]  /*5c40*/  IMAD.MOV R8, RZ, RZ, -R13 ;  /* 0x000000ffff087224 */ /* 0x004fe200078e0a0d */
[----:B------:R-:W0:Y:S01]  /*5c50*/  LDC R11, c[0x0][0x658] ;  /* 0x00019600ff0b7b82 */ /* 0x000e220000000800 */
[----:B-1----:R-:W-:Y:S01]  /*5c60*/  ISETP.NE.U32.AND P0, PT, R26, RZ, PT ;  /* 0x000000ff1a00720c */ /* 0x002fe20003f05070 */
[----:B------:R-:W-:Y:S01]  /*5c70*/  FMUL R9, R9, UR4 ;  /* 0x0000000409097c20 */ /* 0x000fe20008400000 */
[----:B------:R-:W-:Y:S02]  /*5c80*/  SHF.R.U32.HI R7, RZ, R24, R7 ;  /* 0x00000018ff077219 */ /* 0x000fe40000011607 */
[----:B------:R-:W-:-:S03]  /*5c90*/  ISETP.NE.AND.EX P0, PT, R27, RZ, PT, P0 ;  /* 0x000000ff1b00720c */ /* 0x000fc60003f05300 */
[----:B------:R-:W1:Y:S01]  /*5ca0*/  LDC R22, c[0x0][0x148] ;  /* 0x00005200ff167b82 */ /* 0x000e620000000800 */
[----:B---3--:R-:W-:Y:S02]  /*5cb0*/  IMAD R23, R15, R8, R6 ;  /* 0x000000080f177224 */ /* 0x008fe400078e0206 */
[----:B------:R-:W-:-:S05]  /*5cc0*/  IMAD.MOV.U32 R8, RZ, RZ, 0x1 ;  /* 0x00000001ff087424 */ /* 0x000fca00078e00ff */
[----:B------:R-:W2:Y:S01]  /*5cd0*/  LDC R21, c[0x0][0x600] ;  /* 0x00018000ff157b82 */ /* 0x000ea20000000800 */
[-CC-:B----4-:R-:W-:Y:S02]  /*5ce0*/  SHF.R.U64 R15, R12, R20.reuse, R7.reuse ;  /* 0x000000140c0f7219 */ /* 0x190fe40000001207 */
[----:B------:R-:W-:Y:S02]  /*5cf0*/  SHF.R.U32.HI R6, RZ, R20, R7 ;  /* 0x00000014ff067219 */ /* 0x000fe40000011607 */
[----:B------:R3:W4:Y:S03]  /*5d00*/  F2I.U32.TRUNC.NTZ R20, R9 ;  /* 0x0000000900147305 */ /* 0x000726000020f000 */
[----:B------:R-:W1:Y:S01]  /*5d10*/  LDC R25, c[0x0][0x648] ;  /* 0x00019200ff197b82 */ /* 0x000e620000000800 */
[-C--:B0-----:R-:W-:Y:S02]  /*5d20*/  SHF.R.U64 R19, R15, R11.reuse, R6 ;  /* 0x0000000b0f137219 */ /* 0x081fe40000001206 */
[----:B------:R-:W-:-:S02]  /*5d30*/  SHF.L.U32 R10, R10, R11, RZ ;  /* 0x0000000b0a0a7219 */ /* 0x000fc400000006ff */
[-C--:B------:R-:W-:Y:S01]  /*5d40*/  SHF.R.U32.HI R7, RZ, R11.reuse, R6 ;  /* 0x0000000bff077219 */ /* 0x080fe20000011606 */
[----:B------:R-:W-:Y:S01]  /*5d50*/  IMAD.MOV.U32 R6, RZ, RZ, R19 ;  /* 0x000000ffff067224 */ /* 0x000fe200078e0013 */
[----:B------:R-:W-:Y:S01]  /*5d60*/  SHF.L.U32 R24, R8, R11, RZ ;  /* 0x0000000b08187219 */ /* 0x000fe200000006ff */
[----:B------:R-:W0:Y:S01]  /*5d70*/  LDC R28, c[0x0][0x638] ;  /* 0x00018e00ff1c7b82 */ /* 0x000e220000000800 */
[----:B------:R-:W-:-:S07]  /*5d80*/  LOP3.LUT R30, RZ, R10, RZ, 0x33, !PT ;  /* 0x0000000aff1e7212 */ /* 0x000fce00078e33ff */
[----:B------:R-:W0:Y:S01]  /*5d90*/  LDC R29, c[0x0][0x610] ;  /* 0x00018400ff1d7b82 */ /* 0x000e220000000800 */
[----:B---34-:R-:W-:Y:S05]  /*5da0*/  @!P0 BRA `(.L_x_129) ;  /* 0x0000000000288947 */ /* 0x018fea0003800000 */
[----:B------:R-:W3:Y:S02]  /*5db0*/  LDC R6, c[0x0][0x64c] ;  /* 0x00019300ff067b82 */ /* 0x000ee40000000800 */
[----:B---3--:R-:W-:-:S05]  /*5dc0*/  IADD3 R11, P0, R19, R6, RZ ;  /* 0x00000006130b7210 */ /* 0x008fca0007f1e0ff */
        /* <DEDUP_REMOVED lines=8> */
.L_x_129:
[----:B------:R-:W-:Y:S01]  /*5e50*/  ISETP.NE.AND P0, PT, R2, 0x1, PT ;  /* 0x000000010200780c */ /* 0x000fe20003f05270 */
[----:B--2---:R-:W-:Y:S01]  /*5e60*/  VIADD R9, R21, 0xffffffff ;  /* 0xffffffff15097836 */ /* 0x004fe20000000000 */
[----:B-1----:R-:W-:Y:S01]  /*5e70*/  SHF.R.U64 R7, R6, R25, R7 ;  /* 0x0000001906077219 */ /* 0x002fe20000001207 */
[----:B------:R-:W-:Y:S01]  /*5e80*/  IMAD.MOV R20, RZ, RZ, -R20 ;  /* 0x000000ffff147224 */ /* 0x000fe200078e0a14 */
[----:B------:R-:W-:Y:S02]  /*5e90*/  LOP3.LUT R6, R15, R30, RZ, 0xc0, !PT ;  /* 0x0000001e0f067212 */ /* 0x000fe400078ec0ff */
[----:B------:R-:W-:Y:S01]  /*5ea0*/  LOP3.LUT R12, R12, R9, RZ, 0xc0, !PT ;  /* 0x000000090c0c7212 */ /* 0x000fe200078ec0ff */
[----:B------:R-:W-:Y:S02]  /*5eb0*/  IMAD.MOV R8, RZ, RZ, -R7 ;  /* 0x000000ffff087224 */ /* 0x000fe400078e0a07 */
[----:B------:R-:W-:Y:S02]  /*5ec0*/  IMAD R6, R24, R7, R6 ;  /* 0x0000000718067224 */ /* 0x000fe400078e0206 */
[----:B------:R-:W-:-:S02]  /*5ed0*/  IMAD.MOV.U32 R9, RZ, RZ, 0x1 ;  /* 0x00000001ff097424 */ /* 0x000fc400078e00ff */
[----:B------:R-:W-:Y:S02]  /*5ee0*/  @P0 IMAD R23, R22, R20, R3 ;  /* 0x0000001416170224 */ /* 0x000fe400078e0203 */
[----:B0-----:R-:W-:Y:S02]  /*5ef0*/  IMAD R3, R8, R28, R19 ;  /* 0x0000001c08037224 */ /* 0x001fe400078e0213 */
[----:B------:R-:W-:Y:S02]  /*5f00*/  IMAD R13, R6, R29, R23 ;  /* 0x0000001d060d7224 */ /* 0x000fe400078e0217 */
[----:B------:R-:W-:Y:S02]  /*5f10*/  IMAD R6, R3, R21, R12 ;  /* 0x0000001503067224 */ /* 0x000fe400078e020c */
[----:B------:R-:W-:-:S03]  /*5f20*/  IMAD.MOV.U32 R8, RZ, RZ, R14 ;  /* 0x000000ffff087224 */ /* 0x000fc600078e000e */
[----:B------:R-:W-:Y:S02]  /*5f30*/  SEL R20, R6, R13, !P0 ;  /* 0x0000000d06147207 */ /* 0x000fe40004000000 */
[----:B------:R-:W-:-:S07]  /*5f40*/  SEL R13, R13, R6, !P0 ;  /* 0x000000060d0d7207 */ /* 0x000fce0004000000 */
.L_x_127:
[----:B------:R-:W-:-:S08]  /*5f50*/  NOP ;  /* 0x0000000000007918 */ /* 0x000fd00000000000 */
[----:B------:R-:W0:-:S00]  /*5f60*/  USETMAXREG.DEALLOC.CTAPOOL 0x28 ;  /* 0x00000028000079c8 */ /* 0x000e0000080e0500 */
[----:B0-----:R-:W-:-:S13]  /*5f70*/  ISETP.NE.AND P0, PT, R0, RZ, PT ;  /* 0x000000ff0000720c */ /* 0x001fda0003f05270 */
[----:B------:R-:W-:Y:S05]  /*5f80*/  @P0 EXIT ;  /* 0x000000000000094d */ /* 0x000fea0003800000 */
[----:B------:R-:W-:Y:S01]  /*5f90*/  LOP3.LUT P0, RZ, R9, 0xff, RZ, 0xc0, !PT ;  /* 0x000000ff09ff7812 */ /* 0x000fe2000780c0ff */
[----:B------:R-:W-:Y:S02]  /*5fa0*/  IMAD.MOV.U32 R0, RZ, RZ, 0x1 ;  /* 0x00000001ff007424 */ /* 0x000fe400078e00ff */
[----:B------:R-:W-:-:S10]  /*5fb0*/  IMAD.MOV.U32 R3, RZ, RZ, RZ ;  /* 0x000000ffff037224 */ /* 0x000fd400078e00ff */
[----:B------:R-:W-:Y:S05]  /*5fc0*/  @!P0 BRA `(.L_x_130) ;  /* 0x0000000c004c8947 */ /* 0x000fea0003800000 */
[----:B------:R-:W0:Y:S01]  /*5fd0*/  LDC R0, c[0x0][0x28c] ;  /* 0x0000a300ff007b82 */ /* 0x000e220000000800 */
[----:B------:R-:W-:Y:S01]  /*5fe0*/  LOP3.LUT P0, RZ, R4, 0x1f, RZ, 0xc0, !PT ;  /* 0x0000001f04ff7812 */ /* 0x000fe2000780c0ff */
[----:B------:R-:W-:Y:S01]  /*5ff0*/  ULDC UR5, c[0x0][0x658] ;  /* 0x0001960000057ab9 */ /* 0x000fe20000000800 */
[----:B------:R-:W-:Y:S01]  /*6000*/  UMOV UR6, 0xffffffff ;  /* 0xffffffff00067882 */ /* 0x000fe20000000000 */
[----:B------:R-:W-:Y:S01]  /*6010*/  BSSY B0, `(.L_x_130) ;  /* 0x00000ce000007945 */ /* 0x000fe20003800000 */
[----:B------:R-:W-:Y:S01]  /*6020*/  USHF.L.U32 UR6, UR6, UR5, URZ ;  /* 0x0000000506067299 */ /* 0x000fe2000800063f */
[C---:B------:R-:W-:Y:S01]  /*6030*/  ISETP.NE.AND P2, PT, R5.reuse, RZ, PT ;  /* 0x000000ff0500720c */ /* 0x040fe20003f45270 */
[----:B------:R-:W-:Y:S01]  /*6040*/  IMAD.MOV.U32 R11, RZ, RZ, 0x1 ;  /* 0x00000001ff0b7424 */ /* 0x000fe200078e00ff */
[----:B------:R-:W-:Y:S01]  /*6050*/  ISETP.NE.OR P0, PT, R5, RZ, !P0 ;  /* 0x000000ff0500720c */ /* 0x000fe20004705670 */
[----:B------:R-:W-:Y:S01]  /*6060*/  ULDC UR4, c[0x0][0x600] ;  /* 0x0001800000047ab9 */ /* 0x000fe20000000800 */
[----:B------:R-:W-:Y:S01]  /*6070*/  LOP3.LUT R19, R18, 0x2, RZ, 0xfc, !PT ;  /* 0x0000000212137812 */ /* 0x000fe200078efcff */
[----:B------:R-:W-:Y:S01]  /*6080*/  UMOV UR7, 0x1 ;  /* 0x0000000100077882 */ /* 0x000fe20000000000 */
[----:B------:R-:W-:-:S02]  /*6090*/  UIADD3 UR4, UR4, -0x1, URZ ;  /* 0xffffffff04047890 */ /* 0x000fc4000fffe03f */
[----:B------:R-:W-:Y:S02]  /*60a0*/  USHF.L.U32 UR5, UR7, UR5, URZ ;  /* 0x0000000507057299 */ /* 0x000fe4000800063f */
[----:B------:R-:W-:Y:S01]  /*60b0*/  ULOP3.LUT UR13, URZ, UR6, URZ, 0x33, !UPT ;  /* 0x000000063f0d7292 */ /* 0x000fe2000f8e333f */
[----:B------:R-:W-:Y:S01]  /*60c0*/  ULDC.64 UR22, c[0x0][0x198] ;  /* 0x0000660000167ab9 */ /* 0x000fe20000000a00 */
[----:B0-----:R-:W-:-:S05]  /*60d0*/  VIADD R0, R0, 0x7f ;  /* 0x0000007f00007836 */ /* 0x001fca0000000000 */
[----:B------:R-:W-:-:S04]  /*60e0*/  SHF.R.S32.HI R3, RZ, 0x1f, R0 ;  /* 0x0000001fff037819 */ /* 0x000fc80000011400 */
[----:B------:R-:W-:Y:S01]  /*60f0*/  LEA.HI R3, R3, R0, RZ, 0x7 ;  /* 0x0000000003037211 */ /* 0x000fe200078f38ff */
[----:B------:R-:W-:-:S03]  /*6100*/  IMAD.MOV.U32 R0, RZ, RZ, 0x1 ;  /* 0x00000001ff007424 */ /* 0x000fc600078e00ff */
[----:B------:R-:W-:Y:S01]  /*6110*/  SHF.R.S32.HI R12, RZ, 0x7, R3 ;  /* 0x00000007ff0c7819 */ /* 0x000fe20000011403 */
[----:B------:R-:W-:-:S04]  /*6120*/  IMAD.MOV.U32 R3, RZ, RZ, RZ ;  /* 0x000000ffff037224 */ /* 0x000fc800078e00ff */
[----:B------:R-:W-:-:S07]  /*6130*/  VIADD R10, R12, 0x1 ;  /* 0x000000010c0a7836 */ /* 0x000fce0000000000 */
.L_x_142:
[----:B------:R-:W-:-:S03]  /*6140*/  UMOV UR6, 0xffffffff ;  /* 0xffffffff00067882 */ /* 0x000fc60000000000 */
[----:B------:R-:W-:Y:S05]  /*6150*/  BRA.DIV UR6, `(.L_x_131) ;  /* 0x0000000e06d47947 */ /* 0x000fea000b800000 */
[----:B------:R-:W-:-:S13]  /*6160*/  ELECT P6, URZ, PT ;  /* 0x00000000003f782f */ /* 0x000fda00038c0000 */
.L_x_153:
[----:B------:R-:W0:Y:S01]  /*6170*/  LDC R4, c[0x0][0x28c] ;  /* 0x0000a300ff047b82 */ /* 0x000e220000000800 */
[----:B------:R-:W-:Y:S01]  /*6180*/  BSSY B1, `(.L_x_132) ;  /* 0x0000043000017945 */ /* 0x000fe20003800000 */
[----:B0-----:R-:W-:-:S13]  /*6190*/  ISETP.LT.OR P6, PT, R4, 0x1, !P6 ;  /* 0x000000010400780c */ /* 0x001fda00077c1670 */
[----:B------:R-:W-:Y:S05]  /*61a0*/  @P6 BRA `(.L_x_133) ;  /* 0x0000000400006947 */ /* 0x000fea0003800000 */
[----:B------:R-:W-:Y:S02]  /*61b0*/  IMAD.SHL.U32 R13, R13, 0x80, RZ ;  /* 0x000000800d0d7824 */ /* 0x000fe400078e00ff */
[----:B------:R-:W-:Y:S02]  /*61c0*/  IMAD R20, R20, 0x60, RZ ;  /* 0x0000006014147824 */ /* 0x000fe400078e02ff */
[----:B------:R-:W-:Y:S02]  /*61d0*/  IMAD.MOV.U32 R21, RZ, RZ, RZ ;  /* 0x000000ffff157224 */ /* 0x000fe400078e00ff */
[----:B------:R-:W-:Y:S02]  /*61e0*/  IMAD.MOV.U32 R4, RZ, RZ, R10 ;  /* 0x000000ffff047224 */ /* 0x000fe400078e000a */
[----:B------:R-:W-:Y:S02]  /*61f0*/  IMAD.MOV.U32 R5, RZ, RZ, R0 ;  /* 0x000000ffff057224 */ /* 0x000fe400078e0000 */
[----:B------:R-:W-:-:S07]  /*6200*/  IMAD.MOV.U32 R6, RZ, RZ, R3 ;  /* 0x000000ffff067224 */ /* 0x000fce00078e0003 */
.L_x_137:
[----:B------:R-:W0:Y:S01]  /*6210*/  S2R R14, SR_CgaCtaId ;  /* 0x00000000000e7919 */ /* 0x000e220000008800 */
[----:B------:R-:W-:Y:S01]  /*6220*/  MOV R7, 0x400 ;  /* 0x0000040000077802 */ /* 0x000fe20000000f00 */
[----:B------:R-:W1:Y:S03]  /*6230*/  @!P2 LDC R9, c[0x0][0x500] ;  /* 0x00014000ff09ab82 */ /* 0x000e660000000800 */
[----:B0-----:R-:W-:Y:S02]  /*6240*/  LEA R15, R14, R7, 0x18 ;  /* 0x000000070e0f7211 */ /* 0x001fe400078ec0ff */
[----:B------:R-:W-:-:S03]  /*6250*/  SHF.L.U32 R7, R5, 0x1f, RZ ;  /* 0x0000001f05077819 */ /* 0x000fc600000006ff */
[----:B------:R-:W-:-:S04]  /*6260*/  IMAD R14, R6, 0x8, R15 ;  /* 0x00000008060e7824 */ /* 0x000fc800078e020f */
[----:B------:R-:W0:Y:S02]  /*6270*/  SYNCS.PHASECHK.TRANS64.TRYWAIT P1, [R14+URZ+0x20], R7 ;  /* 0x000020070e0075a7 */ /* 0x000e24000802017f */
[----:B01----:R-:W-:Y:S05]  /*6280*/  @!P1 BRA `(.L_x_134) ;  /* 0x0000000c00a89947 */ /* 0x003fea0003800000 */
.L_x_154:
[----:B0-----:R-:W-:Y:S01]  /*6290*/  PRMT R7, R19, 0x9910, RZ ;  /* 0x0000991013077816 */ /* 0x001fe200000000ff */
[----:B------:R0:W-:Y:S03]  /*62a0*/  @!P2 SYNCS.ARRIVE.TRANS64 RZ, [R14+URZ], R9 ;  /* 0x000000090effa9a7 */ /* 0x0001e6000800003f */
[----:B------:R-:W-:-:S13]  /*62b0*/  ISETP.NE.AND P1, PT, R7, 0x2, PT ;  /* 0x000000020700780c */ /* 0x000fda0003f25270 */
[----:B0-----:R-:W-:Y:S05]  /*62c0*/  @P1 BRA `(.L_x_135) ;  /* 0x0000000000041947 */ /* 0x001fea0003800000 */
[----:B------:R-:W-:Y:S01]  /*62d0*/  BPT.TRAP 0x1 ;  /* 0x000000040000795c */ /* 0x000fe20000300000 */
.L_x_135:
[----:B------:R-:W-:Y:S05]  /*62e0*/  @P0 BRA `(.L_x_136) ;  /* 0x0000000000040947 */ /* 0x000fea0003800000 */
[----:B------:R-:W-:Y:S01]  /*62f0*/  BPT.TRAP 0x1 ;  /* 0x000000040000795c */ /* 0x000fe20000300000 */
.L_x_136:
[C-C-:B------:R-:W-:Y:S01]  /*6300*/  IMAD R7, R6.reuse, 0x8000, R15.reuse ;  /* 0x0000800006077824 */ /* 0x140fe200078e020f */
[----:B------:R-:W-:Y:S01]  /*6310*/  R2UR UR34, R21 ;  /* 0x00000000152272ca */ /* 0x000fe200000e0000 */
[----:B------:R-:W-:Y:S01]  /*6320*/  IMAD R15, R6, 0x6000, R15 ;  /* 0x00006000060f7824 */ /* 0x000fe200078e020f */
[----:B------:R-:W-:Y:S01]  /*6330*/  R2UR UR33, R14 ;  /* 0x000000000e2172ca */ /* 0x000fe200000e0000 */
[----:B------:R-:W-:Y:S01]  /*6340*/  VIADD R4, R4, 0xffffffff ;  /* 0xffffffff04047836 */ /* 0x000fe20000000000 */
[----:B------:R-:W-:Y:S01]  /*6350*/  R2UR UR24, R7 ;  /* 0x00000000071872ca */ /* 0x000fe200000e0000 */
[----:B------:R-:W-:Y:S01]  /*6360*/  UIADD3 UR6, UP0, UR22, 0xf0, URZ ;  /* 0x000000f016067890 */ /* 0x000fe2000ff1e03f */
[----:B------:R-:W-:Y:S01]  /*6370*/  R2UR UR8, R15 ;  /* 0x000000000f0872ca */ /* 0x000fe200000e0000 */
[----:B------:R-:W-:Y:S01]  /*6380*/  UIADD3 UR30, UP1, UR22, 0x1f0, URZ ;  /* 0x000001f0161e7890 */ /* 0x000fe2000ff3e03f */
[----:B------:R-:W-:Y:S01]  /*6390*/  R2UR UR36, R8 ;  /* 0x00000000082472ca */ /* 0x000fe200000e0000 */
[----:B------:R-:W-:Y:S01]  /*63a0*/  UIADD3.X UR7, URZ, UR23, URZ, UP0, !UPT ;  /* 0x000000173f077290 */ /* 0x000fe200087fe43f */
[----:B------:R-:W-:Y:S01]  /*63b0*/  R2UR UR35, R13 ;  /* 0x000000000d2372ca */ /* 0x000fe200000e0000 */
[----:B------:R-:W-:Y:S01]  /*63c0*/  UIADD3.X UR31, URZ, UR23, URZ, UP1, !UPT ;  /* 0x000000173f1f7290 */ /* 0x000fe20008ffe43f */
[----:B------:R-:W-:Y:S01]  /*63d0*/  R2UR UR19, R20 ;  /* 0x00000000141372ca */ /* 0x000fe200000e0000 */
[----:B------:R-:W-:Y:S01]  /*63e0*/  UIADD3 UR26, UR34, 0x40, URZ ;  /* 0x00000040221a7890 */ /* 0x000fe2000fffe03f */
[----:B------:R-:W-:Y:S01]  /*63f0*/  ISETP.GT.AND P3, PT, R4, 0x1, PT ;  /* 0x000000010400780c */ /* 0x000fe20003f64270 */
[----:B------:R-:W-:Y:S01]  /*6400*/  VIADD R6, R6, 0x1 ;  /* 0x0000000106067836 */ /* 0x000fe20000000000 */
[----:B------:R-:W-:Y:S01]  /*6410*/  UMOV UR14, 0x0 ;  /* 0x00000000000e7882 */ /* 0x000fe20000000000 */
[----:B------:R-:W-:Y:S01]  /*6420*/  UIADD3 UR32, UR24, 0x100, URZ ;  /* 0x0000010018207890 */ /* 0x000fe2000fffe03f */
[----:B------:R-:W-:Y:S01]  /*6430*/  VIADD R21, R21, 0x80 ;  /* 0x0000008015157836 */ /* 0x000fe20000000000 */
[----:B------:R-:W-:Y:S01]  /*6440*/  UIADD3 UR24, UR24, 0x4100, URZ ;  /* 0x0000410018187890 */ /* 0x000fe2000fffe03f */
[----:B------:R-:W-:Y:S01]  /*6450*/  ISETP.NE.AND P1, PT, R6, 0x4, PT ;  /* 0x000000040600780c */ /* 0x000fe20003f25270 */
[----:B------:R-:W-:-:S02]  /*6460*/  UIADD3 UR16, UR8, 0x20100, URZ ;  /* 0x0002010008107890 */ /* 0x000fc4000fffe03f */
[----:B------:R-:W-:Y:S01]  /*6470*/  UIADD3 UR8, UR8, 0x23100, URZ ;  /* 0x0002310008087890 */ /* 0x000fe2000fffe03f */
[----:B------:R-:W-:Y:S01]  /*6480*/  SEL R14, RZ, 0x1, P1 ;  /* 0x00000001ff0e7807 */ /* 0x000fe20000800000 */
[----:B------:R-:W-:Y:S01]  /*6490*/  UMOV UR15, 0x10000000 ;  /* 0x10000000000f7882 */ /* 0x000fe20000000000 */
[----:B------:R-:W-:Y:S01]  /*64a0*/  UMOV UR25, UR33 ;  /* 0x0000002100197c82 */ /* 0x000fe20008000000 */
[----:B------:R-:W-:Y:S01]  /*64b0*/  UMOV UR28, UR36 ;  /* 0x00000024001c7c82 */ /* 0x000fe20008000000 */
[----:B------:R-:W-:Y:S01]  /*64c0*/  UMOV UR27, UR35 ;  /* 0x00000023001b7c82 */ /* 0x000fe20008000000 */
[----:B------:R-:W-:Y:S01]  /*64d0*/  UMOV UR17, UR33 ;  /* 0x0000002100117c82 */ /* 0x000fe20008000000 */
[----:B------:R-:W-:Y:S01]  /*64e0*/  UMOV UR18, UR34 ;  /* 0x0000002200127c82 */ /* 0x000fe20008000000 */
[----:B------:R-:W-:Y:S01]  /*64f0*/  UMOV UR20, UR36 ;  /* 0x0000002400147c82 */ /* 0x000fe20008000000 */
[----:B------:R0:W-:Y:S01]  /*6500*/  UTMALDG.3D [UR32], [UR6], desc[UR14] ;  /* 0x00000e20060075b4 */ /* 0x0001e20008011000 */
[----:B------:R-:W-:Y:S01]  /*6510*/  UMOV UR9, UR33 ;  /* 0x0000002100097c82 */ /* 0x000fe20008000000 */
[----:B------:R-:W-:Y:S01]  /*6520*/  UMOV UR11, UR19 ;  /* 0x00000013000b7c82 */ /* 0x000fe20008000000 */
[----:B------:R-:W-:Y:S01]  /*6530*/  UMOV UR12, UR36 ;  /* 0x00000024000c7c82 */ /* 0x000fe20008000000 */
[----:B------:R-:W-:Y:S01]  /*6540*/  UMOV UR10, UR26 ;  /* 0x0000001a000a7c82 */ /* 0x000fe20008000000 */
[----:B------:R-:W-:-:S02]  /*6550*/  LOP3.LUT R5, R5, R14, RZ, 0x3c, !PT ;  /* 0x0000000e05057212 */ /* 0x000fc400078e3cff */
[----:B------:R-:W-:Y:S01]  /*6560*/  SEL R6, R6, RZ, P1 ;  /* 0x000000ff06067207 */ /* 0x000fe20000800000 */
[----:B------:R0:W-:Y:S01]  /*6570*/  UTMALDG.3D [UR24], [UR6], desc[UR14] ;  /* 0x00000e18060075b4 */ /* 0x0001e20008011000 */
[----:B------:R0:W-:Y:S01]  /*6580*/  UTMALDG.3D [UR16], [UR30], desc[UR14] ;  /* 0x00000e101e0075b4 */ /* 0x0001e20008011000 */
[----:B------:R0:W-:Y:S02]  /*6590*/  UTMALDG.3D [UR8], [UR30], desc[UR14] ;  /* 0x00000e081e0075b4 */ /* 0x0001e40008011000 */
[----:B0-----:R-:W-:Y:S05]  /*65a0*/  @P3 BRA `(.L_x_137) ;  /* 0xfffffffc00183947 */ /* 0x001fea000383ffff */
.L_x_133:
[----:B------:R-:W-:Y:S05]  /*65b0*/  BSYNC B1 ;  /* 0x0000000000017941 */ /* 0x000fea0003800000 */
.L_x_132:
[----:B------:R-:W-:Y:S01]  /*65c0*/  LOP3.LUT P3, RZ, R11, 0xff, RZ, 0xc0, !PT ;  /* 0x000000ff0bff7812 */ /* 0x000fe2000786c0ff */
[----:B------:R-:W-:Y:S01]  /*65d0*/  IMAD.IADD R3, R12, 0x1, R3 ;  /* 0x000000010c037824 */ /* 0x000fe200078e0203 */
[----:B------:R-:W-:Y:S01]  /*65e0*/  IADD3 R16, P4, R16, UR38, RZ ;  /* 0x0000002610107c10 */ /* 0x000fe2000ff9e0ff */
[----:B------:R-:W-:Y:S01]  /*65f0*/  ULDC.64 UR6, c[0x0][0x650] ;  /* 0x0001940000067ab9 */ /* 0x000fe20000000a00 */
[----:B------:R-:W-:Y:S01]  /*6600*/  BSSY B1, `(.L_x_138) ;  /* 0x000006c000017945 */ /* 0x000fe20003800000 */
[----:B------:R-:W-:Y:S01]  /*6610*/  IMAD.MOV.U32 R13, RZ, RZ, -0x1 ;  /* 0xffffffffff0d7424 */ /* 0x000fe200078e00ff */
[----:B------:R-:W-:Y:S01]  /*6620*/  ISETP.GT.U32.AND P1, PT, R3, 0x3, PT ;  /* 0x000000030300780c */ /* 0x000fe20003f24070 */
[----:B------:R-:W-:Y:S01]  /*6630*/  IMAD.MOV.U32 R20, RZ, RZ, -0x1 ;  /* 0xffffffffff147424 */ /* 0x000fe200078e00ff */
[----:B------:R-:W-:Y:S01]  /*6640*/  SHF.R.U32.HI R4, RZ, 0x2, R3 ;  /* 0x00000002ff047819 */ /* 0x000fe20000011603 */
[----:B------:R-:W-:Y:S01]  /*6650*/  IMAD.MOV.U32 R8, RZ, RZ, -0x1 ;  /* 0xffffffffff087424 */ /* 0x000fe200078e00ff */
[----:B------:R-:W-:-:S02]  /*6660*/  ISETP.LT.U32.AND P1, PT, R12, 0x4, P1 ;  /* 0x000000040c00780c */ /* 0x000fc40000f21070 */
[----:B------:R-:W-:Y:S01]  /*6670*/  IADD3.X R17, R17, UR41, RZ, P4, !PT ;  /* 0x0000002911117c10 */ /* 0x000fe2000a7fe4ff */
[----:B------:R-:W0:Y:S01]  /*6680*/  @P3 S2R R6, SR_CgaCtaId ;  /* 0x0000000000063919 */ /* 0x000e220000008800 */
[----:B------:R-:W-:Y:S02]  /*6690*/  @P3 MOV R5, 0x400 ;  /* 0x0000040000053802 */ /* 0x000fe40000000f00 */
[----:B------:R-:W-:Y:S02]  /*66a0*/  ISETP.GE.U32.AND P4, PT, R16, UR6, PT ;  /* 0x0000000610007c0c */ /* 0x000fe4000bf86070 */
[----:B------:R-:W-:Y:S02]  /*66b0*/  LOP3.LUT R4, R4, 0x1, RZ, 0xc0, !PT ;  /* 0x0000000104047812 */ /* 0x000fe400078ec0ff */
[----:B------:R-:W-:Y:S02]  /*66c0*/  LOP3.LUT R3, R3, 0x3, RZ, 0xc0, !PT ;  /* 0x0000000303037812 */ /* 0x000fe400078ec0ff */
[----:B------:R-:W-:-:S02]  /*66d0*/  PRMT R11, RZ, 0x7610, R11 ;  /* 0x00007610ff0b7816 */ /* 0x000fc4000000000b */
[----:B0-----:R-:W-:-:S04]  /*66e0*/  @P3 LEA R5, R6, R5, 0x18 ;  /* 0x0000000506053211 */ /* 0x001fc800078ec0ff */
[----:B------:R0:W-:Y:S01]  /*66f0*/  @P3 SYNCS.ARRIVE.TRANS64.A1T0 RZ, [R5+URZ+0x58], RZ ;  /* 0x000058ff05ff39a7 */ /* 0x0001e2000810003f */
[----:B------:R-:W-:-:S04]  /*6700*/  ISETP.NE.U32.AND P3, PT, R4, 0x1, PT ;  /* 0x000000010400780c */ /* 0x000fc80003f65070 */
[----:B------:R-:W-:Y:S02]  /*6710*/  ISETP.GT.U32.AND P3, PT, R12, 0x3, !P3 ;  /* 0x000000030c00780c */ /* 0x000fe40005f64070 */
[----:B0-----:R-:W-:Y:S02]  /*6720*/  SEL R5, RZ, 0x1, !P1 ;  /* 0x00000001ff057807 */ /* 0x001fe40004800000 */
[----:B------:R-:W-:Y:S02]  /*6730*/  ISETP.GE.U32.AND.EX P1, PT, R17, UR7, PT, P4 ;  /* 0x0000000711007c0c */ /* 0x000fe4000bf26140 */
[----:B------:R-:W-:-:S04]  /*6740*/  SEL R4, RZ, 0x1, !P3 ;  /* 0x00000001ff047807 */ /* 0x000fc80005800000 */
[----:B------:R-:W-:Y:S02]  /*6750*/  LOP3.LUT R0, R4, R0, R5, 0x96, !PT ;  /* 0x0000000004007212 */ /* 0x000fe400078e9605 */
[----:B------:R-:W-:-:S05]  /*6760*/  PRMT R4, RZ, 0x7610, R4 ;  /* 0x00007610ff047816 */ /* 0x000fca0000000004 */
[----:B------:R-:W-:Y:S05]  /*6770*/  @P1 BRA `(.L_x_139) ;  /* 0x0000000400501947 */ /* 0x000fea0003800000 */
[----:B------:R-:W-:Y:S01]  /*6780*/  ULDC.64 UR6, c[0x0][0x628] ;  /* 0x00018a0000067ab9 */ /* 0x000fe20000000a00 */
[----:B------:R-:W0:Y:S01]  /*6790*/  S2R R14, SR_CTAID.X ;  /* 0x00000000000e7919 */ /* 0x000e220000002500 */
[----:B------:R-:W-:Y:S01]  /*67a0*/  ISETP.NE.U32.AND P1, PT, RZ, UR6, PT ;  /* 0x00000006ff007c0c */ /* 0x000fe2000bf25070 */
[----:B------:R-:W-:Y:S01]  /*67b0*/  ULDC UR9, c[0x0][0x630] ;  /* 0x00018c0000097ab9 */ /* 0x000fe20000000800 */
[----:B------:R-:W-:Y:S01]  /*67c0*/  IMAD.MOV.U32 R4, RZ, RZ, R16 ;  /* 0x000000ffff047224 */ /* 0x000fe200078e0010 */
[----:B------:R-:W1:Y:S01]  /*67d0*/  S2R R13, SR_CTAID.Y ;  /* 0x00000000000d7919 */ /* 0x000e620000002600 */
[----:B------:R-:W-:Y:S01]  /*67e0*/  ISETP.NE.AND.EX P1, PT, RZ, UR7, PT, P1 ;  /* 0x00000007ff007c0c */ /* 0x000fe2000bf25310 */
[----:B------:R-:W-:-:S12]  /*67f0*/  IMAD.MOV.U32 R5, RZ, RZ, R17 ;  /* 0x000000ffff057224 */ /* 0x000fd800078e0011 */
[----:B------:R-:W-:Y:S05]  /*6800*/  @!P1 BRA `(.L_x_140) ;  /* 0x0000000000289947 */ /* 0x000fea0003800000 */
[----:B------:R-:W-:Y:S02]  /*6810*/  ULDC UR8, c[0x0][0x634] ;  /* 0x00018d0000087ab9 */ /* 0x000fe40000000800 */
[----:B------:R-:W-:-:S05]  /*6820*/  IADD3 R9, P1, R16, UR8, RZ ;  /* 0x0000000810097c10 */ /* 0x000fca000ff3e0ff */
[----:B------:R-:W-:-:S04]  /*6830*/  IMAD.X R15, RZ, RZ, R17, P1 ;  /* 0x000000ffff0f7224 */ /* 0x000fc800008e0611 */
[----:B------:R-:W-:-:S04]  /*6840*/  IMAD.WIDE.U32 R6, R15, UR6, RZ ;  /* 0x000000060f067c25 */ /* 0x000fc8000f8e00ff */
[----:B------:R-:W-:-:S04]  /*6850*/  IMAD.WIDE.U32 R6, P1, R9, UR7, R6 ;  /* 0x0000000709067c25 */ /* 0x000fc8000f820006 */
[----:B------:R-:W-:-:S04]  /*6860*/  IMAD.WIDE.U32 R8, R9, UR6, RZ ;  /* 0x0000000609087c25 */ /* 0x000fc8000f8e00ff */
[----:B------:R-:W-:Y:S01]  /*6870*/  IMAD.X R5, RZ, RZ, RZ, P1 ;  /* 0x000000ffff057224 */ /* 0x000fe200008e06ff */
[----:B------:R-:W-:Y:S01]  /*6880*/  IADD3 RZ, P1, R9, R6, RZ ;  /* 0x0000000609ff7210 */ /* 0x000fe20007f3e0ff */
[----:B------:R-:W-:-:S04]  /*6890*/  IMAD.MOV.U32 R4, RZ, RZ, R7 ;  /* 0x000000ffff047224 */ /* 0x000fc800078e0007 */
[----:B------:R-:W-:-:S08]  /*68a0*/  IMAD.WIDE.U32.X R4, R15, UR7, R4, P1 ;  /* 0x000000070f047c25 */ /* 0x000fd000088e0404 */
.L_x_140:
[--C-:B------:R-:W-:Y:S01]  /*68b0*/  SHF.R.U64 R8, R4, UR9, R5.reuse ;  /* 0x0000000904087c19 */ /* 0x100fe20008001205 */
[----:B------:R-:W-:Y:S01]  /*68c0*/  ULDC.64 UR6, c[0x0][0x620] ;  /* 0x0001880000067ab9 */ /* 0x000fe20000000a00 */
[----:B------:R-:W-:Y:S01]  /*68d0*/  SHF.R.U32.HI R4, RZ, UR9, R5 ;  /* 0x00000009ff047c19 */ /* 0x000fe20008011605 */
[----:B------:R-:W2:Y:S01]  /*68e0*/  LDC R25, c[0x0][0x144] ;  /* 0x00005100ff197b82 */ /* 0x000ea20000000800 */
[----:B------:R-:W-:Y:S01]  /*68f0*/  IADD3 R7, P1, RZ, -R8, RZ ;  /* 0x80000008ff077210 */ /* 0x000fe20007f3e0ff */
[----:B------:R-:W-:Y:S01]  /*6900*/  ULDC.64 UR10, c[0x0][0x640] ;  /* 0x00019000000a7ab9 */ /* 0x000fe20000000a00 */
[----:B0-----:R-:W-:Y:S01]  /*6910*/  I2FP.F32.U32 R9, R14 ;  /* 0x0000000e00097245 */ /* 0x001fe20000201000 */
[----:B------:R-:W-:Y:S02]  /*6920*/  ULDC UR8, c[0x0][0x608] ;  /* 0x0001820000087ab9 */ /* 0x000fe40000000800 */
[----:B------:R-:W-:Y:S01]  /*6930*/  IMAD.X R4, RZ, RZ, ~R4, P1 ;  /* 0x000000ffff047224 */ /* 0x000fe200008e0e04 */
[----:B------:R-:W-:Y:S01]  /*6940*/  ISETP.NE.U32.AND P1, PT, RZ, UR10, PT ;  /* 0x0000000aff007c0c */ /* 0x000fe2000bf25070 */
[----:B------:R-:W0:Y:S02]  /*6950*/  LDC R20, c[0x0][0x148] ;  /* 0x00005200ff147b82 */ /* 0x000e240000000800 */
[----:B------:R-:W-:Y:S01]  /*6960*/  IMAD R6, R4, UR6, RZ ;  /* 0x0000000604067c24 */ /* 0x000fe2000f8e02ff */
[----:B------:R-:W-:Y:S01]  /*6970*/  ISETP.NE.AND.EX P1, PT, RZ, UR11, PT, P1 ;  /* 0x0000000bff007c0c */ /* 0x000fe2000bf25310 */
[----:B------:R-:W-:Y:S01]  /*6980*/  IMAD.WIDE.U32 R4, R7, UR6, R16 ;  /* 0x0000000607047c25 */ /* 0x000fe2000f8e0010 */
[----:B------:R-:W-:-:S03]  /*6990*/  ULDC UR6, c[0x0][0x150] ;  /* 0x0000540000067ab9 */ /* 0x000fc60000000800 */
[----:B------:R-:W-:Y:S02]  /*69a0*/  IMAD R7, R7, UR7, R6 ;  /* 0x0000000707077c24 */ /* 0x000fe4000f8e0206 */
[----:B------:R-:W-:Y:S01]  /*69b0*/  FMUL R6, R9, UR6 ;  /* 0x0000000609067c20 */ /* 0x000fe20008400000 */
[----:B------:R-:W-:Y:S01]  /*69c0*/  ULDC UR6, c[0x0][0x618] ;  /* 0x0001860000067ab9 */ /* 0x000fe20000000800 */
[----:B------:R-:W-:Y:S01]  /*69d0*/  ULDC UR7, c[0x0][0x154] ;  /* 0x0000550000077ab9 */ /* 0x000fe20000000800 */
[----:B------:R-:W-:-:S03]  /*69e0*/  IMAD.IADD R5, R5, 0x1, R7 ;  /* 0x0000000105057824 */ /* 0x000fc600078e0207 */
[----:B------:R-:W3:Y:S02]  /*69f0*/  F2I.U32.TRUNC.NTZ R6, R6 ;  /* 0x0000000600067305 */ /* 0x000ee4000020f000 */
[----:B------:R-:W-:Y:S02]  /*6a00*/  SHF.R.U64 R9, R4, UR6, R5 ;  /* 0x0000000604097c19 */ /* 0x000fe40008001205 */
[----:B-1----:R-:W-:-:S05]  /*6a10*/  I2FP.F32.U32 R4, R13 ;  /* 0x0000000d00047245 */ /* 0x002fca0000201000 */
[----:B------:R-:W-:Y:S01]  /*6a20*/  FMUL R22, R4, UR7 ;  /* 0x0000000704167c20 */ /* 0x000fe20008400000 */
[----:B------:R-:W-:Y:S01]  /*6a30*/  SHF.R.U32.HI R4, RZ, UR6, R5 ;  /* 0x00000006ff047c19 */ /* 0x000fe20008011605 */
[----:B------:R-:W-:-:S03]  /*6a40*/  ULDC UR6, c[0x0][0x658] ;  /* 0x0001960000067ab9 */ /* 0x000fc60000000800 */
[--C-:B------:R-:W-:Y:S01]  /*6a50*/  SHF.R.U64 R21, R9, UR8, R4.reuse ;  /* 0x0000000809157c19 */ /* 0x100fe20008001204 */
[----:B------:R-:W1:Y:S01]  /*6a60*/  F2I.U32.TRUNC.NTZ R22, R22 ;  /* 0x0000001600167305 */ /* 0x000e62000020f000 */
[----:B------:R-:W-:Y:S01]  /*6a70*/  SHF.R.U32.HI R4, RZ, UR8, R4 ;  /* 0x00000008ff047c19 */ /* 0x000fe20008011604 */
[----:B---3--:R-:W-:-:S03]  /*6a80*/  IMAD.MOV R6, RZ, RZ, -R6 ;  /* 0x000000ffff067224 */ /* 0x008fc600078e0a06 */
[----:B------:R-:W-:Y:S01]  /*6a90*/  SHF.R.U64 R15, R21, UR6, R4 ;  /* 0x00000006150f7c19 */ /* 0x000fe20008001204 */
[----:B--2---:R-:W-:Y:S01]  /*6aa0*/  IMAD R14, R25, R6, R14 ;  /* 0x00000006190e7224 */ /* 0x004fe200078e020e */
[----:B------:R-:W-:-:S03]  /*6ab0*/  SHF.R.U32.HI R23, RZ, UR6, R4 ;  /* 0x00000006ff177c19 */ /* 0x000fc60008011604 */
[----:B------:R-:W-:Y:S02]  /*6ac0*/  IMAD.MOV.U32 R4, RZ, RZ, R15 ;  /* 0x000000ffff047224 */ /* 0x000fe400078e000f */
[----:B------:R-:W-:Y:S01]  /*6ad0*/  IMAD.MOV.U32 R5, RZ, RZ, R23 ;  /* 0x000000ffff057224 */ /* 0x000fe200078e0017 */
[----:B-1----:R-:W-:Y:S06]  /*6ae0*/  @!P1 BRA `(.L_x_141) ;  /* 0x0000000000289947 */ /* 0x002fec0003800000 */
[----:B------:R-:W-:Y:S02]  /*6af0*/  ULDC UR6, c[0x0][0x64c] ;  /* 0x0001930000067ab9 */ /* 0x000fe40000000800 */
[----:B------:R-:W-:-:S05]  /*6b00*/  IADD3 R5, P1, R15, UR6, RZ ;  /* 0x000000060f057c10 */ /* 0x000fca000ff3e0ff */
[----:B------:R-:W-:-:S04]  /*6b10*/  IMAD.X R23, RZ, RZ, R23, P1 ;  /* 0x000000ffff177224 */ /* 0x000fc800008e0617 */
[----:B------:R-:W-:-:S04]  /*6b20*/  IMAD.WIDE.U32 R6, R23, UR10, RZ ;  /* 0x0000000a17067c25 */ /* 0x000fc8000f8e00ff */
[----:B------:R-:W-:-:S04]  /*6b30*/  IMAD.WIDE.U32 R6, P1, R5, UR11, R6 ;  /* 0x0000000b05067c25 */ /* 0x000fc8000f820006 */
[----:B------:R-:W-:-:S04]  /*6b40*/  IMAD.WIDE.U32 R4, R5, UR10, RZ ;  /* 0x0000000a05047c25 */ /* 0x000fc8000f8e00ff */
[----:B------:R-:W-:Y:S01]  /*6b50*/  IMAD.MOV.U32 R4, RZ, RZ, R7 ;  /* 0x000000ffff047224 */ /* 0x000fe200078e0007 */
[----:B------:R-:W-:Y:S01]  /*6b60*/  IADD3 RZ, P3, R5, R6, RZ ;  /* 0x0000000605ff7210 */ /* 0x000fe20007f7e0ff */
[----:B------:R-:W-:-:S04]  /*6b70*/  IMAD.X R5, RZ, RZ, RZ, P1 ;  /* 0x000000ffff057224 */ /* 0x000fc800008e06ff */
[----:B------:R-:W-:-:S08]  /*6b80*/  IMAD.WIDE.U32.X R4, R23, UR11, R4, P3 ;  /* 0x0000000b17047c25 */ /* 0x000fd000098e0404 */
.L_x_141:
[----:B------:R-:W-:Y:S01]  /*6b90*/  ISETP.NE.AND P1, PT, R2, 0x1, PT ;  /* 0x000000010200780c */ /* 0x000fe20003f25270 */
[----:B------:R-:W-:Y:S01]  /*6ba0*/  ULDC UR6, c[0x0][0x648] ;  /* 0x0001920000067ab9 */ /* 0x000fe20000000800 */
[----:B------:R-:W-:Y:S01]  /*6bb0*/  LOP3.LUT R21, R21, UR13, RZ, 0xc0, !PT ;  /* 0x0000000d15157c12 */ /* 0x000fe2000f8ec0ff */
[----:B------:R-:W-:Y:S01]  /*6bc0*/  IMAD.MOV R22, RZ, RZ, -R22 ;  /* 0x000000ffff167224 */ /* 0x000fe200078e0a16 */
[----:B------:R-:W-:Y:S01]  /*6bd0*/  SHF.R.U64 R4, R4, UR6, R5 ;  /* 0x0000000604047c19 */ /* 0x000fe20008001205 */
[----:B------:R-:W-:Y:S01]  /*6be0*/  ULDC UR6, c[0x0][0x638] ;  /* 0x00018e0000067ab9 */ /* 0x000fe20000000800 */
[----:B------:R-:W-:Y:S01]  /*6bf0*/  ULDC UR7, c[0x0][0x610] ;  /* 0x0001840000077ab9 */ /* 0x000fe20000000800 */
[----:B------:R-:W-:Y:S02]  /*6c00*/  IMAD.MOV.U32 R5, RZ, RZ, 0x1 ;  /* 0x00000001ff057424 */ /* 0x000fe400078e00ff */
[----:B------:R-:W-:Y:S02]  /*6c10*/  IMAD.MOV R6, RZ, RZ, -R4 ;  /* 0x000000ffff067224 */ /* 0x000fe400078e0a04 */
[----:B------:R-:W-:Y:S01]  /*6c20*/  IMAD R21, R4, UR5, R21 ;  /* 0x0000000504157c24 */ /* 0x000fe2000f8e0215 */
[----:B------:R-:W-:Y:S01]  /*6c30*/  LOP3.LUT R4, R9, UR4, RZ, 0xc0, !PT ;  /* 0x0000000409047c12 */ /* 0x000fe2000f8ec0ff */
[----:B0-----:R-:W-:-:S02]  /*6c40*/  @P1 IMAD R14, R20, R22, R13 ;  /* 0x00000016140e1224 */ /* 0x001fc400078e020d */
[----:B------:R-:W-:Y:S01]  /*6c50*/  IMAD R15, R6, UR6, R15 ;  /* 0x00000006060f7c24 */ /* 0x000fe2000f8e020f */
[----:B------:R-:W-:Y:S01]  /*6c60*/  ULDC UR6, c[0x0][0x600] ;  /* 0x0001800000067ab9 */ /* 0x000fe20000000800 */
[----:B------:R-:W-:Y:S02]  /*6c70*/  IMAD R14, R21, UR7, R14 ;  /* 0x00000007150e7c24 */ /* 0x000fe4000f8e020e */
[--C-:B------:R-:W-:Y:S01]  /*6c80*/  IMAD R15, R15, UR6, R4.reuse ;  /* 0x000000060f0f7c24 */ /* 0x100fe2000f8e0204 */
[----:B------:R-:W-:-:S04]  /*6c90*/  PRMT R4, R5, 0x7610, R4 ;  /* 0x0000761005047816 */ /* 0x000fc80000000004 */
[----:B------:R-:W-:Y:S02]  /*6ca0*/  SEL R20, R15, R14, !P1 ;  /* 0x0000000e0f147207 */ /* 0x000fe40004800000 */
[----:B------:R-:W-:-:S07]  /*6cb0*/  SEL R13, R14, R15, !P1 ;  /* 0x0000000f0e0d7207 */ /* 0x000fce0004800000 */
.L_x_139:
[----:B------:R-:W-:Y:S05]  /*6cc0*/  BSYNC B1 ;  /* 0x0000000000017941 */ /* 0x000fea0003800000 */
.L_x_138:
[----:B------:R-:W-:-:S13]  /*6cd0*/  LOP3.LUT P1, RZ, R4, 0xff, RZ, 0xc0, !PT ;  /* 0x000000ff04ff7812 */ /* 0x000fda000782c0ff */
[----:B------:R-:W-:Y:S05]  /*6ce0*/  @P1 BRA `(.L_x_142) ;  /* 0xfffffff400141947 */ /* 0x000fea000383ffff */
[----:B------:R-:W-:Y:S05]  /*6cf0*/  BSYNC B0 ;  /* 0x0000000000007941 */ /* 0x000fea0003800000 */
.L_x_130:
[----:B------:R-:W-:-:S03]  /*6d00*/  UMOV UR6, 0xffffffff ;  /* 0xffffffff00067882 */ /* 0x000fc60000000000 */
[----:B------:R-:W-:Y:S05]  /*6d10*/  BRA.DIV UR6, `(.L_x_143) ;  /* 0x0000000606187947 */ /* 0x000fea000b800000 */
[----:B------:R-:W-:-:S13]  /*6d20*/  ELECT P6, URZ, PT ;  /* 0x00000000003f782f */ /* 0x000fda00038c0000 */
.L_x_157:
[----:B------:R-:W-:Y:S04]  /*6d30*/  BSSY B0, `(.L_x_144) ;  /* 0x000002b000007945 */ /* 0x000fe80003800000 */
[----:B------:R-:W-:Y:S05]  /*6d40*/  @!P6 BRA `(.L_x_145) ;  /* 0x0000000000a4e947 */ /* 0x000fea0003800000 */
[----:B------:R-:W-:-:S04]  /*6d50*/  LOP3.LUT R18, R18, 0x2, RZ, 0xfc, !PT ;  /* 0x0000000212127812 */ /* 0x000fc800078efcff */
[----:B------:R-:W-:-:S13]  /*6d60*/  ISETP.NE.AND P0, PT, R18, 0x3, PT ;  /* 0x000000031200780c */ /* 0x000fda0003f05270 */
[----:B------:R-:W-:Y:S05]  /*6d70*/  @!P0 BRA `(.L_x_146) ;  /* 0x0000000000048947 */ /* 0x000fea0003800000 */
[----:B------:R-:W-:Y:S01]  /*6d80*/  BPT.TRAP 0x1 ;  /* 0x000000040000795c */ /* 0x000fe20000300000 */
.L_x_146:
[----:B------:R-:W0:Y:S01]  /*6d90*/  S2R R5, SR_CgaCtaId ;  /* 0x0000000000057919 */ /* 0x000e220000008800 */
[----:B------:R-:W-:Y:S02]  /*6da0*/  MOV R2, 0x400 ;  /* 0x0000040000027802 */ /* 0x000fe40000000f00 */
[----:B------:R-:W-:Y:S02]  /*6db0*/  SHF.L.U32 R4, R0, 0x1f, RZ ;  /* 0x0000001f00047819 */ /* 0x000fe400000006ff */
[----:B0-----:R-:W-:-:S05]  /*6dc0*/  LEA R2, R5, R2, 0x18 ;  /* 0x0000000205027211 */ /* 0x001fca00078ec0ff */
[----:B------:R-:W-:-:S04]  /*6dd0*/  VIADD R2, R2, 0x20 ;  /* 0x0000002002027836 */ /* 0x000fc80000000000 */
[C---:B------:R-:W-:Y:S02]  /*6de0*/  IMAD R7, R3.reuse, 0x8, R2 ;  /* 0x0000000803077824 */ /* 0x040fe400078e0202 */
[----:B------:R-:W-:Y:S02]  /*6df0*/  VIADD R3, R3, 0x1 ;  /* 0x0000000103037836 */ /* 0x000fe40000000000 */
[----:B------:R-:W0:Y:S03]  /*6e00*/  SYNCS.PHASECHK.TRANS64.TRYWAIT P0, [R7+URZ], R4 ;  /* 0x00000004070075a7 */ /* 0x000e26000800017f */
[----:B------:R-:W-:-:S04]  /*6e10*/  ISETP.NE.AND P1, PT, R3, 0x4, PT ;  /* 0x000000040300780c */ /* 0x000fc80003f25270 */
[----:B------:R-:W-:Y:S02]  /*6e20*/  SEL R5, RZ, 0x1, P1 ;  /* 0x00000001ff057807 */ /* 0x000fe40000800000 */
[----:B------:R-:W-:Y:S02]  /*6e30*/  SEL R3, R3, RZ, P1 ;  /* 0x000000ff03037207 */ /* 0x000fe40000800000 */
[----:B------:R-:W-:-:S03]  /*6e40*/  LOP3.LUT R6, R0, R5, RZ, 0x3c, !PT ;  /* 0x0000000500067212 */ /* 0x000fc600078e3cff */
[----:B------:R-:W-:Y:S01]  /*6e50*/  IMAD R8, R3, 0x8, R2 ;  /* 0x0000000803087824 */ /* 0x000fe200078e0202 */
[----:B------:R-:W-:Y:S01]  /*6e60*/  SHF.L.U32 R5, R6, 0x1f, RZ ;  /* 0x0000001f06057819 */ /* 0x000fe200000006ff */
[----:B0-----:R-:W-:Y:S06]  /*6e70*/  @!P0 BRA `(.L_x_147) ;  /* 0x0000000000e08947 */ /* 0x001fec0003800000 */
.L_x_158:
[----:B------:R-:W1:Y:S01]  /*6e80*/  SYNCS.PHASECHK.TRANS64.TRYWAIT P0, [R8+URZ], R5 ;  /* 0x00000005080075a7 */ /* 0x000e62000800017f */
[----:B------:R-:W-:-:S05]  /*6e90*/  VIADD R0, R3, 0x1 ;  /* 0x0000000103007836 */ /* 0x000fca0000000000 */
[----:B------:R-:W-:-:S04]  /*6ea0*/  ISETP.NE.AND P1, PT, R0, 0x4, PT ;  /* 0x000000040000780c */ /* 0x000fc80003f25270 */
[----:B------:R-:W-:Y:S02]  /*6eb0*/  SEL R3, RZ, 0x1, P1 ;  /* 0x00000001ff037807 */ /* 0x000fe40000800000 */
[----:B0-----:R-:W-:Y:S02]  /*6ec0*/  SEL R7, R0, RZ, P1 ;  /* 0x000000ff00077207 */ /* 0x001fe40000800000 */
[----:B------:R-:W-:-:S03]  /*6ed0*/  LOP3.LUT R9, R6, R3, RZ, 0x3c, !PT ;  /* 0x0000000306097212 */ /* 0x000fc600078e3cff */
[----:B------:R-:W-:Y:S01]  /*6ee0*/  IMAD R11, R7, 0x8, R2 ;  /* 0x00000008070b7824 */ /* 0x000fe200078e0202 */
[----:B------:R-:W-:Y:S01]  /*6ef0*/  SHF.L.U32 R6, R9, 0x1f, RZ ;  /* 0x0000001f09067819 */ /* 0x000fe200000006ff */
[----:B-1----:R-:W-:Y:S06]  /*6f00*/  @!P0 BRA `(.L_x_148) ;  /* 0x0000000000d08947 */ /* 0x002fec0003800000 */
.L_x_159:
[----:B------:R-:W1:Y:S01]  /*6f10*/  SYNCS.PHASECHK.TRANS64.TRYWAIT P0, [R11+URZ], R6 ;  /* 0x000000060b0075a7 */ /* 0x000e62000800017f */
[----:B------:R-:W-:-:S05]  /*6f20*/  VIADD R0, R7, 0x1 ;  /* 0x0000000107007836 */ /* 0x000fca0000000000 */
[----:B------:R-:W-:-:S04]  /*6f30*/  ISETP.NE.AND P1, PT, R0, 0x4, PT ;  /* 0x000000040000780c */ /* 0x000fc80003f25270 */
[----:B------:R-:W-:Y:S02]  /*6f40*/  SEL R4, RZ, 0x1, P1 ;  /* 0x00000001ff047807 */ /* 0x000fe40000800000 */
[----:B------:R-:W-:Y:S02]  /*6f50*/  SEL R3, R0, RZ, P1 ;  /* 0x000000ff00037207 */ /* 0x000fe40000800000 */
[----:B------:R-:W-:Y:S01]  /*6f60*/  LOP3.LUT R0, R9, R4, RZ, 0x3c, !PT ;  /* 0x0000000409007212 */ /* 0x000fe200078e3cff */
[----:B-1----:R-:W-:Y:S06]  /*6f70*/  @!P0 BRA `(.L_x_149) ;  /* 0x0000000000c88947 */ /* 0x002fec0003800000 */
.L_x_160:
[----:B------:R-:W-:Y:S01]  /*6f80*/  IMAD R3, R3, 0x8, R2 ;  /* 0x0000000803037824 */ /* 0x000fe200078e0202 */
[----:B------:R-:W-:-:S07]  /*6f90*/  SHF.L.U32 R0, R0, 0x1f, RZ ;  /* 0x0000001f00007819 */ /* 0x000fce00000006ff */
.L_x_150:
[----:B--2---:R2:W3:Y:S02]  /*6fa0*/  SYNCS.PHASECHK.TRANS64.TRYWAIT P0, [R3+URZ], R0 ;  /* 0x00000000030075a7 */ /* 0x0044e4000800017f */
[----:B---3--:R-:W-:Y:S05]  /*6fb0*/  @!P0 NANOSLEEP.SYNCS 0x989680 ;  /* 0x009896800000895d */ /* 0x008fea0003900000 */
[----:B------:R-:W3:Y:S02]  /*6fc0*/  @!P0 SYNCS.PHASECHK.TRANS64 P0, [R3+URZ], R0 ;  /* 0x00000000030085a7 */ /* 0x000ee4000800007f */
[----:B---3--:R-:W-:Y:S05]  /*6fd0*/  @!P0 BRA `(.L_x_150) ;  /* 0xfffffffc00f08947 */ /* 0x008fea000383ffff */
.L_x_145:
[----:B------:R-:W-:Y:S05]  /*6fe0*/  BSYNC B0 ;  /* 0x0000000000007941 */ /* 0x000fea0003800000 */
.L_x_144:
[----:B------:R-:W-:Y:S05]  /*6ff0*/  EXIT ;  /* 0x000000000000794d */ /* 0x000fea0003800000 */
.L_x_17:
[----:B-1----:R1:W2:Y:S02]  /*7000*/  SYNCS.PHASECHK.TRANS64.TRYWAIT P1, [R3+URZ], R0 ;  /* 0x00000000030075a7 */ /* 0x0022a4000802017f */
[----:B--2---:R-:W-:Y:S05]  /*7010*/  @!P1 NANOSLEEP.SYNCS 0x989680 ;  /* 0x009896800000995d */ /* 0x004fea0003900000 */
[----:B------:R-:W2:Y:S02]  /*7020*/  @!P1 SYNCS.PHASECHK.TRANS64 P1, [R3+URZ], R0 ;  /* 0x00000000030095a7 */ /* 0x000ea4000802007f */
[----:B--2---:R-:W-:Y:S05]  /*7030*/  @!P1 BRA `(.L_x_17) ;  /* 0xfffffffc00f09947 */ /* 0x004fea000383ffff */
[----:B------:R-:W-:Y:S05]  /*7040*/  BRA `(.L_x_16) ;  /* 0xffffffa400187947 */ /* 0x000fea000383ffff */
.L_x_22:
[----:B-1----:R-:W-:-:S04]  /*7050*/  IMAD.U32 R4, RZ, RZ, UR8 ;  /* 0x00000008ff047e24 */ /* 0x002fc8000f8e00ff */
[----:B------:R1:W2:Y:S03]  /*7060*/  SYNCS.PHASECHK.TRANS64.TRYWAIT P1, [R4+URZ], R3 ;  /* 0x00000003040075a7 */ /* 0x0002a6000802017f */
[----:B--2---:R-:W-:Y:S05]  /*7070*/  @!P1 NANOSLEEP.SYNCS 0x989680 ;  /* 0x009896800000995d */ /* 0x004fea0003900000 */
[----:B------:R-:W2:Y:S02]  /*7080*/  @!P1 SYNCS.PHASECHK.TRANS64 P1, [R4+URZ], R3 ;  /* 0x00000003040095a7 */ /* 0x000ea4000802007f */
[----:B--2---:R-:W-:Y:S05]  /*7090*/  @!P1 BRA `(.L_x_22) ;  /* 0xfffffffc00ec9947 */ /* 0x004fea000383ffff */
[----:B------:R-:W-:Y:S05]  /*70a0*/  BRA `(.L_x_21) ;  /* 0xffffffa800547947 */ /* 0x000fea000383ffff */
.L_x_131:
[----:B------:R-:W-:Y:S01]  /*70b0*/  BSSY B1, `(.L_x_151) ;  /* 0x0000006000017945 */ /* 0x000fe20003800000 */
[----:B------:R-:W-:-:S07]  /*70c0*/  IMAD.MOV.U32 R15, RZ, RZ, -0x1 ;  /* 0xffffffffff0f7424 */ /* 0x000fce00078e00ff */
[----:B------:R-:W-:Y:S05]  /*70d0*/  WARPSYNC.COLLECTIVE R15, `(.L_x_152) ;  /* 0x000000000f0c7348 */ /* 0x000fea0003c00000 */
[----:B------:R-:W-:Y:S02]  /*70e0*/  ELECT P6, UR62, PT ;  /* 0x00000000003e782f */ /* 0x000fe400038c0000 */
[----:B------:R-:W-:Y:S01]  /*70f0*/  MOV R14, UR62 ;  /* 0x0000003e000e7c02 */ /* 0x000fe20008000f00 */
[----:B------:R-:W-:Y:S10]  /*7100*/  ENDCOLLECTIVE ;  /* 0x000000000000791b */ /* 0x000ff40003800000 */
.L_x_152:
[----:B------:R-:W-:Y:S05]  /*7110*/  BSYNC B1 ;  /* 0x0000000000017941 */ /* 0x000fea0003800000 */
.L_x_151:
[----:B------:R-:W-:Y:S05]  /*7120*/  BRA `(.L_x_153) ;  /* 0xfffffff000107947 */ /* 0x000fea000383ffff */
.L_x_134:
[----:B0-----:R0:W1:Y:S02]  /*7130*/  SYNCS.PHASECHK.TRANS64.TRYWAIT P1, [R14+URZ+0x20], R7 ;  /* 0x000020070e0075a7 */ /* 0x001064000802017f */
[----:B-1----:R-:W-:Y:S05]  /*7140*/  @!P1 NANOSLEEP.SYNCS 0x989680 ;  /* 0x009896800000995d */ /* 0x002fea0003900000 */
[----:B------:R-:W1:Y:S02]  /*7150*/  @!P1 SYNCS.PHASECHK.TRANS64 P1, [R14+URZ+0x20], R7 ;  /* 0x000020070e0095a7 */ /* 0x000e64000802007f */
[----:B-1----:R-:W-:Y:S05]  /*7160*/  @!P1 BRA `(.L_x_134) ;  /* 0xfffffffc00f09947 */ /* 0x002fea000383ffff */
[----:B------:R-:W-:Y:S05]  /*7170*/  BRA `(.L_x_154) ;  /* 0xfffffff000447947 */ /* 0x000fea000383ffff */
.L_x_143:
[----:B------:R-:W-:Y:S01]  /*7180*/  BSSY B0, `(.L_x_155) ;  /* 0x0000006000007945 */ /* 0x000fe20003800000 */
[----:B------:R-:W-:-:S07]  /*7190*/  IMAD.MOV.U32 R15, RZ, RZ, -0x1 ;  /* 0xffffffffff0f7424 */ /* 0x000fce00078e00ff */
[----:B------:R-:W-:Y:S05]  /*71a0*/  WARPSYNC.COLLECTIVE R15, `(.L_x_156) ;  /* 0x000000000f0c7348 */ /* 0x000fea0003c00000 */
[----:B------:R-:W-:Y:S02]  /*71b0*/  ELECT P6, UR62, PT ;  /* 0x00000000003e782f */ /* 0x000fe400038c0000 */
[----:B------:R-:W-:Y:S01]  /*71c0*/  MOV R14, UR62 ;  /* 0x0000003e000e7c02 */ /* 0x000fe20008000f00 */
[----:B------:R-:W-:Y:S10]  /*71d0*/  ENDCOLLECTIVE ;  /* 0x000000000000791b */ /* 0x000ff40003800000 */
.L_x_156:
[----:B------:R-:W-:Y:S05]  /*71e0*/  BSYNC B0 ;  /* 0x0000000000007941 */ /* 0x000fea0003800000 */
.L_x_155:
[----:B------:R-:W-:Y:S05]  /*71f0*/  BRA `(.L_x_157) ;  /* 0xfffffff800cc7947 */ /* 0x000fea000383ffff */
.L_x_147:
[----:B0-----:R0:W1:Y:S02]  /*7200*/  SYNCS.PHASECHK.TRANS64.TRYWAIT P0, [R7+URZ], R4 ;  /* 0x00000004070075a7 */ /* 0x001064000800017f */
[----:B-1----:R-:W-:Y:S05]  /*7210*/  @!P0 NANOSLEEP.SYNCS 0x989680 ;  /* 0x009896800000895d */ /* 0x002fea0003900000 */
[----:B------:R-:W1:Y:S02]  /*7220*/  @!P0 SYNCS.PHASECHK.TRANS64 P0, [R7+URZ], R4 ;  /* 0x00000004070085a7 */ /* 0x000e64000800007f */
[----:B-1----:R-:W-:Y:S05]  /*7230*/  @!P0 BRA `(.L_x_147) ;  /* 0xfffffffc00f08947 */ /* 0x002fea000383ffff */
[----:B------:R-:W-:Y:S05]  /*7240*/  BRA `(.L_x_158) ;  /* 0xfffffffc000c7947 */ /* 0x000fea000383ffff */
.L_x_148:
[----:B0-----:R0:W1:Y:S02]  /*7250*/  SYNCS.PHASECHK.TRANS64.TRYWAIT P0, [R8+URZ], R5 ;  /* 0x00000005080075a7 */ /* 0x001064000800017f */
[----:B-1----:R-:W-:Y:S05]  /*7260*/  @!P0 NANOSLEEP.SYNCS 0x989680 ;  /* 0x009896800000895d */ /* 0x002fea0003900000 */
[----:B------:R-:W1:Y:S02]  /*7270*/  @!P0 SYNCS.PHASECHK.TRANS64 P0, [R8+URZ], R5 ;  /* 0x00000005080085a7 */ /* 0x000e64000800007f */
[----:B-1----:R-:W-:Y:S05]  /*7280*/  @!P0 BRA `(.L_x_148) ;  /* 0xfffffffc00f08947 */ /* 0x002fea000383ffff */
[----:B------:R-:W-:Y:S05]  /*7290*/  BRA `(.L_x_159) ;  /* 0xfffffffc001c7947 */ /* 0x000fea000383ffff */
.L_x_149:
[----:B-1----:R1:W2:Y:S02]  /*72a0*/  SYNCS.PHASECHK.TRANS64.TRYWAIT P0, [R11+URZ], R6 ;  /* 0x000000060b0075a7 */ /* 0x0022a4000800017f */
[----:B--2---:R-:W-:Y:S05]  /*72b0*/  @!P0 NANOSLEEP.SYNCS 0x989680 ;  /* 0x009896800000895d */ /* 0x004fea0003900000 */
[----:B------:R-:W2:Y:S02]  /*72c0*/  @!P0 SYNCS.PHASECHK.TRANS64 P0, [R11+URZ], R6 ;  /* 0x000000060b0085a7 */ /* 0x000ea4000800007f */
[----:B--2---:R-:W-:Y:S05]  /*72d0*/  @!P0 BRA `(.L_x_149) ;  /* 0xfffffffc00f08947 */ /* 0x004fea000383ffff */
[----:B------:R-:W-:Y:S05]  /*72e0*/  BRA `(.L_x_160) ;  /* 0xfffffffc00247947 */ /* 0x000fea000383ffff */
.L_x_161:
[----:B------:R-:W-:-:S00]  /*72f0*/  BRA `(.L_x_161) ;  /* 0xfffffffc00fc7947 */ /* 0x000fc0000383ffff */
[----:B------:R-:W-:-:S00]  /*7300*/  NOP ;  /* 0x0000000000007918 */ /* 0x000fc00000000000 */
[----:B------:R-:W-:-:S00]  /*7310*/  NOP ;  /* 0x0000000000007918 */ /* 0x000fc00000000000 */
[----:B------:R-:W-:-:S00]  /*7320*/  NOP ;  /* 0x0000000000007918 */ /* 0x000fc00000000000 */
[----:B------:R-:W-:-:S00]  /*7330*/  NOP ;  /* 0x0000000000007918 */ /* 0x000fc00000000000 */
[----:B------:R-:W-:-:S00]  /*7340*/  NOP ;  /* 0x0000000000007918 */ /* 0x000fc00000000000 */
[----:B------:R-:W-:-:S00]  /*7350*/  NOP ;  /* 0x0000000000007918 */ /* 0x000fc00000000000 */
[----:B------:R-:W-:-:S00]  /*7360*/  NOP ;  /* 0x0000000000007918 */ /* 0x000fc00000000000 */
[----:B------:R-:W-:-:S00]  /*7370*/  NOP ;  /* 0x0000000000007918 */ /* 0x000fc00000000000 */
.L_x_162:


//--------------------- .nv.global.init           --------------------------
	.section	.nv.global.init,"aw",@progbits
.nv.global.init:
	.type		$str$22,@object
	.size		$str$22,($str$23 - $str$22)
$str$22:
        /*0000*/ 	.byte	0x6b, 0x5f, 0x74, 0x69, 0x6c, 0x65, 0x5f, 0x63, 0x6f, 0x75, 0x6e, 0x74, 0x20, 0x3e, 0x3d, 0x20
        /*0010*/ 	.byte	0x31, 0x00
	.type		$str$23,@object
	.size		$str$23,(__unnamed_1 - $str$23)
$str$23:
        /*0012*/ 	.byte	0x2f, 0x74, 0x6d, 0x70, 0x2f, 0x63, 0x75, 0x74, 0x6c, 0x61, 0x73, 0x73, 0x5f, 0x73, 0x77, 0x65
        /*0022*/ 	.byte	0x65, 0x70, 0x5f, 0x73, 0x72, 0x63, 0x2f, 0x69, 0x6e, 0x63, 0x6c, 0x75, 0x64, 0x65, 0x2f, 0x63
        /*0032*/ 	.byte	0x75, 0x74, 0x6c, 0x61, 0x73, 0x73, 0x2f, 0x67, 0x65, 0x6d, 0x6d, 0x2f, 0x63, 0x6f, 0x6c, 0x6c
        /*0042*/ 	.byte	0x65, 0x63, 0x74, 0x69, 0x76, 0x65, 0x2f, 0x73, 0x6d, 0x39, 0x30, 0x5f, 0x6d, 0x6d, 0x61, 0x5f
        /*0052*/ 	.byte	0x74, 0x6d, 0x61, 0x5f, 0x67, 0x6d, 0x6d, 0x61, 0x5f, 0x73, 0x73, 0x5f, 0x77, 0x61, 0x72, 0x70
        /*0062*/ 	.byte	0x73, 0x70, 0x65, 0x63, 0x69, 0x61, 0x6c, 0x69, 0x7a, 0x65, 0x64, 0x2e, 0x68, 0x70, 0x70, 0x00
	.type		__unnamed_1,@object
	.size		__unnamed_1,(.L_0 - __unnamed_1)
__unnamed_1:
        /*0072*/ 	.byte	0x76, 0x6f, 0x69, 0x64, 0x20, 0x63, 0x75, 0x74, 0x6c, 0x61, 0x73, 0x73, 0x3a, 0x3a, 0x67, 0x65
        /* <DEDUP_REMOVED lines=179> */
        /*0bb2*/ 	.byte	0x69, 0x64, 0x65, 0x6e, 0x74, 0x69, 0x74, 0x79, 0x5d, 0x00
.L_0:


//--------------------- .nv.shared._ZN7cutlass13device_kernelINS_4gemm6kernel13GemmUniversalIN4cute5tupleIJiiiiEEENS1_10collective13CollectiveMmaINS1_34MainloopSm90TmaGmmaWarpSpecializedILi4ENS5_IJNS4_1CILi1EEESB_SB_EEENS1_35KernelTmaWarpSpecializedCooperativeEEENS5_IJNSA_ILi128EEENSA_ILi96EEESF_EEENS_6half_tENS5_IJlSB_lEEESI_SJ_NS4_8TiledMMAINS4_8MMA_AtomIJNS4_4SM904GMMA25MMA_64x96x16_F32F16F16_SSILNSN_5MajorE0ELSP_0ELNSN_7ScaleInE1ELSQ_1EEEEEENS4_6LayoutINS5_IJNSA_ILi2EEESB_SB_EEENS5_IJSB_NSA_ILi0EEESW_EEEEENS5_IJNS4_10UnderscoreESZ_SZ_EEEEENS4_13SM90_TMA_LOADENS4_14ComposedLayoutINS4_7SwizzleILi3ELi4ELi3EEENS4_18smem_ptr_flag_bitsILi16EEENST_INS5_IJNSA_ILi8EEENSA_ILi64EEEEEENS5_IJS19_SB_EEEEEEEvNS4_8identityES12_S1D_vS1E_EENS_8epilogue10collective6detail29Sm90TmaWarpSpecializedAdapterINS1H_15DefaultEpilogueISI_SJ_SJ_NS1G_6thread17LinearCombinationISI_Li1EffLNS1L_9ScaleType4KindE0ELNS_15FloatRoundStyleE2ESI_EENS1_15EpilogueDefaultEEEEEvvEEEEvNT_6ParamsE --------------------------
	.section	.nv.shared._ZN7cutlass13device_kernelINS_4gemm6kernel13GemmUniversalIN4cute5tupleIJiiiiEEENS1_10collective13CollectiveMmaINS1_34MainloopSm90TmaGmmaWarpSpecializedILi4ENS5_IJNS4_1CILi1EEESB_SB_EEENS1_35KernelTmaWarpSpecializedCooperativeEEENS5_IJNSA_ILi128EEENSA_ILi96EEESF_EEENS_6half_tENS5_IJlSB_lEEESI_SJ_NS4_8TiledMMAINS4_8MMA_AtomIJNS4_4SM904GMMA25MMA_64x96x16_F32F16F16_SSILNSN_5MajorE0ELSP_0ELNSN_7ScaleInE1ELSQ_1EEEEEENS4_6LayoutINS5_IJNSA_ILi2EEESB_SB_EEENS5_IJSB_NSA_ILi0EEESW_EEEEENS5_IJNS4_10UnderscoreESZ_SZ_EEEEENS4_13SM90_TMA_LOADENS4_14ComposedLayoutINS4_7SwizzleILi3ELi4ELi3EEENS4_18smem_ptr_flag_bitsILi16EEENST_INS5_IJNSA_ILi8EEENSA_ILi64EEEEEENS5_IJS19_SB_EEEEEEEvNS4_8identityES12_S1D_vS1E_EENS_8epilogue10collective6detail29Sm90TmaWarpSpecializedAdapterINS1H_15DefaultEpilogueISI_SJ_SJ_NS1G_6thread17LinearCombinationISI_Li1EffLNS1L_9ScaleType4KindE0ELNS_15FloatRoundStyleE2ESI_EENS1_15EpilogueDefaultEEEEEvvEEEEvNT_6ParamsE,"aw",@nobits
	.sectionflags	@""
	.align	16
	.zero		1024


//--------------------- .nv.shared.reserved.0     --------------------------
	.section	.nv.shared.reserved.0,"aw",@nobits
	.weak		__nv_reservedSMEM_offset_0_alias
	.size		__nv_reservedSMEM_offset_0_alias, 0, 0
	.other		__nv_reservedSMEM_offset_0_alias,@"STO_CUDA_RESERVED_SHARED STV_DEFAULT"
__nv_reservedSMEM_offset_0_alias:
	.zero		0


//--------------------- .nv.global                --------------------------
	.section	.nv.global,"aw",@nobits
.nv.global:
	.type		_ZN40_INTERNAL_f9a8ca68_4_k_cu_abcb438c_126524cute1_E,@object
	.size		_ZN40_INTERNAL_f9a8ca68_4_k_cu_abcb438c_126524cute1_E,(_ZN40_INTERNAL_f9a8ca68_4_k_cu_abcb438c_126524cuda3std3__45__cpo6cbeginE - _ZN40_INTERNAL_f9a8ca68_4_k_cu_abcb438c_126524cute1_E)
_ZN40_INTERNAL_f9a8ca68_4_k_cu_abcb438c_126524cute1_E:
	.zero		1
	.type		_ZN40_INTERNAL_f9a8ca68_4_k_cu_abcb438c_126524cuda3std3__45__cpo6cbeginE,@object
	.size		_ZN40_INTERNAL_f9a8ca68_4_k_cu_abcb438c_126524cuda3std3__45__cpo6cbeginE,(_ZN40_INTERNAL_f9a8ca68_4_k_cu_abcb438c_126524cuda3std3__48in_placeE - _ZN40_INTERNAL_f9a8ca68_4_k_cu_abcb438c_126524cuda3std3__45__cpo6cbeginE)
_ZN40_INTERNAL_f9a8ca68_4_k_cu_abcb438c_126524cuda3std3__45__cpo6cbeginE:
	.zero		1
	.type		_ZN40_INTERNAL_f9a8ca68_4_k_cu_abcb438c_126524cuda3std3__48in_placeE,@object
	.size		_ZN40_INTERNAL_f9a8ca68_4_k_cu_abcb438c_126524cuda3std3__48in_placeE,(_ZN40_INTERNAL_f9a8ca68_4_k_cu_abcb438c_126524cuda3std6ranges3__45__cpo9iter_moveE - _ZN40_INTERNAL_f9a8ca68_4_k_cu_abcb438c_126524cuda3std3__48in_placeE)
_ZN40_INTERNAL_f9a8ca68_4_k_cu_abcb438c_126524cuda3std3__48in_placeE:
	.zero		1
	.type		_ZN40_INTERNAL_f9a8ca68_4_k_cu_abcb438c_126524cuda3std6ranges3__45__cpo9iter_moveE,@object
	.size		_ZN40_INTERNAL_f9a8ca68_4_k_cu_abcb438c_126524cuda3std6ranges3__45__cpo9iter_moveE,(_ZN40_INTERNAL_f9a8ca68_4_k_cu_abcb438c_126524cuda3std3__45__cpo5beginE - _ZN40_INTERNAL_f9a8ca68_4_k_cu_abcb438c_126524cuda3std6ranges3__45__cpo9iter_moveE)
_ZN40_INTERNAL_f9a8ca68_4_k_cu_abcb438c_126524cuda3std6ranges3__45__cpo9iter_moveE:
	.zero		1
	.type		_ZN40_INTERNAL_f9a8ca68_4_k_cu_abcb438c_126524cuda3std3__45__cpo5beginE,@object
	.size		_ZN40_INTERNAL_f9a8ca68_4_k_cu_abcb438c_126524cuda3std3__45__cpo5beginE,(_ZN40_INTERNAL_f9a8ca68_4_k_cu_abcb438c_126524cuda3std3__442_GLOBAL__N__f9a8ca68_4_k_cu_abcb438c_126526ignoreE - _ZN40_INTERNAL_f9a8ca68_4_k_cu_abcb438c_126524cuda3std3__45__cpo5beginE)
_ZN40_INTERNAL_f9a8ca68_4_k_cu_abcb438c_126524cuda3std3__45__cpo5beginE:
	.zero		1
	.type		_ZN40_INTERNAL_f9a8ca68_4_k_cu_abcb438c_126524cuda3std3__442_GLOBAL__N__f9a8ca68_4_k_cu_abcb438c_126526ignoreE,@object
	.size		_ZN40_INTERNAL_f9a8ca68_4_k_cu_abcb438c_126524cuda3std3__442_GLOBAL__N__f9a8ca68_4_k_cu_abcb438c_126526ignoreE,(_ZN40_INTERNAL_f9a8ca68_4_k_cu_abcb438c_126524cute7productE - _ZN40_INTERNAL_f9a8ca68_4_k_cu_abcb438c_126524cuda3std3__442_GLOBAL__N__f9a8ca68_4_k_cu_abcb438c_126526ignoreE)
_ZN40_INTERNAL_f9a8ca68_4_k_cu_abcb438c_126524cuda3std3__442_GLOBAL__N__f9a8ca68_4_k_cu_abcb438c_126526ignoreE:
	.zero		1
	.type		_ZN40_INTERNAL_f9a8ca68_4_k_cu_abcb438c_126524cute7productE,@object
	.size		_ZN40_INTERNAL_f9a8ca68_4_k_cu_abcb438c_126524cute7productE,(_ZN40_INTERNAL_f9a8ca68_4_k_cu_abcb438c_126524cuda3std3__45__cpo3endE - _ZN40_INTERNAL_f9a8ca68_4_k_cu_abcb438c_126524cute7productE)
_ZN40_INTERNAL_f9a8ca68_4_k_cu_abcb438c_126524cute7productE:
	.zero		1
	.type		_ZN40_INTERNAL_f9a8ca68_4_k_cu_abcb438c_126524cuda3std3__45__cpo3endE,@object
	.size		_ZN40_INTERNAL_f9a8ca68_4_k_cu_abcb438c_126524cuda3std3__45__cpo3endE,(_ZN40_INTERNAL_f9a8ca68_4_k_cu_abcb438c_126524cuda3std3__419piecewise_constructE - _ZN40_INTERNAL_f9a8ca68_4_k_cu_abcb438c_126524cuda3std3__45__cpo3endE)
_ZN40_INTERNAL_f9a8ca68_4_k_cu_abcb438c_126524cuda3std3__45__cpo3endE:
	.zero		1
	.type		_ZN40_INTERNAL_f9a8ca68_4_k_cu_abcb438c_126524cuda3std3__419piecewise_constructE,@object
	.size		_ZN40_INTERNAL_f9a8ca68_4_k_cu_abcb438c_126524cuda3std3__419piecewise_constructE,(_ZN40_INTERNAL_f9a8ca68_4_k_cu_abcb438c_126524cuda3std3__45__cpo4cendE - _ZN40_INTERNAL_f9a8ca68_4_k_cu_abcb438c_126524cuda3std3__419piecewise_constructE)
_ZN40_INTERNAL_f9a8ca68_4_k_cu_abcb438c_126524cuda3std3__419piecewise_constructE:
	.zero		1
	.type		_ZN40_INTERNAL_f9a8ca68_4_k_cu_abcb438c_126524cuda3std3__45__cpo4cendE,@object
	.size		_ZN40_INTERNAL_f9a8ca68_4_k_cu_abcb438c_126524cuda3std3__45__cpo4cendE,(_ZN40_INTERNAL_f9a8ca68_4_k_cu_abcb438c_126524cuda3std6ranges3__45__cpo4swapE - _ZN40_INTERNAL_f9a8ca68_4_k_cu_abcb438c_126524cuda3std3__45__cpo4cendE)
_ZN40_INTERNAL_f9a8ca68_4_k_cu_abcb438c_126524cuda3std3__45__cpo4cendE:
	.zero		1
	.type		_ZN40_INTERNAL_f9a8ca68_4_k_cu_abcb438c_126524cuda3std6ranges3__45__cpo4swapE,@object
	.size		_ZN40_INTERNAL_f9a8ca68_4_k_cu_abcb438c_126524cuda3std6ranges3__45__cpo4swapE,(.L_8 - _ZN40_INTERNAL_f9a8ca68_4_k_cu_abcb438c_126524cuda3std6ranges3__45__cpo4swapE)
_ZN40_INTERNAL_f9a8ca68_4_k_cu_abcb438c_126524cuda3std6ranges3__45__cpo4swapE:
	.zero		1
.L_8:


//--------------------- .nv.constant0._ZN7cutlass13device_kernelINS_4gemm6kernel13GemmUniversalIN4cute5tupleIJiiiiEEENS1_10collective13CollectiveMmaINS1_34MainloopSm90TmaGmmaWarpSpecializedILi4ENS5_IJNS4_1CILi1EEESB_SB_EEENS1_35KernelTmaWarpSpecializedCooperativeEEENS5_IJNSA_ILi128EEENSA_ILi96EEESF_EEENS_6half_tENS5_IJlSB_lEEESI_SJ_NS4_8TiledMMAINS4_8MMA_AtomIJNS4_4SM904GMMA25MMA_64x96x16_F32F16F16_SSILNSN_5MajorE0ELSP_0ELNSN_7ScaleInE1ELSQ_1EEEEEENS4_6LayoutINS5_IJNSA_ILi2EEESB_SB_EEENS5_IJSB_NSA_ILi0EEESW_EEEEENS5_IJNS4_10UnderscoreESZ_SZ_EEEEENS4_13SM90_TMA_LOADENS4_14ComposedLayoutINS4_7SwizzleILi3ELi4ELi3EEENS4_18smem_ptr_flag_bitsILi16EEENST_INS5_IJNSA_ILi8EEENSA_ILi64EEEEEENS5_IJS19_SB_EEEEEEEvNS4_8identityES12_S1D_vS1E_EENS_8epilogue10collective6detail29Sm90TmaWarpSpecializedAdapterINS1H_15DefaultEpilogueISI_SJ_SJ_NS1G_6thread17LinearCombinationISI_Li1EffLNS1L_9ScaleType4KindE0ELNS_15FloatRoundStyleE2ESI_EENS1_15EpilogueDefaultEEEEEvvEEEEvNT_6ParamsE --------------------------
	.section	.nv.constant0._ZN7cutlass13device_kernelINS_4gemm6kernel13GemmUniversalIN4cute5tupleIJiiiiEEENS1_10collective13CollectiveMmaINS1_34MainloopSm90TmaGmmaWarpSpecializedILi4ENS5_IJNS4_1CILi1EEESB_SB_EEENS1_35KernelTmaWarpSpecializedCooperativeEEENS5_IJNSA_ILi128EEENSA_ILi96EEESF_EEENS_6half_tENS5_IJlSB_lEEESI_SJ_NS4_8TiledMMAINS4_8MMA_AtomIJNS4_4SM904GMMA25MMA_64x96x16_F32F16F16_SSILNSN_5MajorE0ELSP_0ELNSN_7ScaleInE1ELSQ_1EEEEEENS4_6LayoutINS5_IJNSA_ILi2EEESB_SB_EEENS5_IJSB_NSA_ILi0EEESW_EEEEENS5_IJNS4_10UnderscoreESZ_SZ_EEEEENS4_13SM90_TMA_LOADENS4_14ComposedLayoutINS4_7SwizzleILi3ELi4ELi3EEENS4_18smem_ptr_flag_bitsILi16EEENST_INS5_IJNSA_ILi8EEENSA_ILi64EEEEEENS5_IJS19_SB_EEEEEEEvNS4_8identityES12_S1D_vS1E_EENS_8epilogue10collective6detail29Sm90TmaWarpSpecializedAdapterINS1H_15DefaultEpilogueISI_SJ_SJ_NS1G_6thread17LinearCombinationISI_Li1EffLNS1L_9ScaleType4KindE0ELNS_15FloatRoundStyleE2ESI_EENS1_15EpilogueDefaultEEEEEvvEEEEvNT_6ParamsE,"a",@progbits
	.sectionflags	@""
	.align	4
.nv.constant0._ZN7cutlass13device_kernelINS_4gemm6kernel13GemmUniversalIN4cute5tupleIJiiiiEEENS1_10collective13CollectiveMmaINS1_34MainloopSm90TmaGmmaWarpSpecializedILi4ENS5_IJNS4_1CILi1EEESB_SB_EEENS1_35KernelTmaWarpSpecializedCooperativeEEENS5_IJNSA_ILi128EEENSA_ILi96EEESF_EEENS_6half_tENS5_IJlSB_lEEESI_SJ_NS4_8TiledMMAINS4_8MMA_AtomIJNS4_4SM904GMMA25MMA_64x96x16_F32F16F16_SSILNSN_5MajorE0ELSP_0ELNSN_7ScaleInE1ELSQ_1EEEEEENS4_6LayoutINS5_IJNSA_ILi2EEESB_SB_EEENS5_IJSB_NSA_ILi0EEESW_EEEEENS5_IJNS4_10UnderscoreESZ_SZ_EEEEENS4_13SM90_TMA_LOADENS4_14ComposedLayoutINS4_7SwizzleILi3ELi4ELi3EEENS4_18smem_ptr_flag_bitsILi16EEENST_INS5_IJNSA_ILi8EEENSA_ILi64EEEEEENS5_IJS19_SB_EEEEEEEvNS4_8identityES12_S1D_vS1E_EENS_8epilogue10collective6detail29Sm90TmaWarpSpecializedAdapterINS1H_15DefaultEpilogueISI_SJ_SJ_NS1G_6thread17LinearCombinationISI_Li1EffLNS1L_9ScaleType4KindE0ELNS_15FloatRoundStyleE2ESI_EENS1_15EpilogueDefaultEEEEEvvEEEEvNT_6ParamsE:
	.zero		1664


//--------------------- SYMBOLS --------------------------

	.type		.nv.reservedSmem.offset0,@object
	.size		.nv.reservedSmem.offset0,0x4
	.type		__assertfail,@function
